//
// Generated by NVIDIA NVVM Compiler
//
// Compiler Build ID: CL-36424714
// Cuda compilation tools, release 13.0, V13.0.88
// Based on NVVM 20.0.0
//

.version 9.0
.target sm_100
.address_size 64

	// .globl	_Z12sampleCirclePyS_y
.global .align 4 .b8 precalc_xorwow_matrix[102400];
.global .align 4 .b8 precalc_xorwow_offset_matrix[102400];
.global .align 4 .b8 mrg32k3aM1[2304];
.global .align 4 .b8 mrg32k3aM2[2304];
.global .align 4 .b8 mrg32k3aM1SubSeq[2016];
.global .align 4 .b8 mrg32k3aM2SubSeq[2016];
.global .align 4 .b8 mrg32k3aM1Seq[2304];
.global .align 4 .b8 mrg32k3aM2Seq[2304];
.const .align 8 .b8 __cr_lgamma_table[72];

.visible .entry _Z12sampleCirclePyS_y(
	.param .u64 .ptr .align 1 _Z12sampleCirclePyS_y_param_0,
	.param .u64 .ptr .align 1 _Z12sampleCirclePyS_y_param_1,
	.param .u64 _Z12sampleCirclePyS_y_param_2
)
{
	.local .align 8 .b8 	__local_depot0[48];
	.reg .b64 	%SP;
	.reg .b64 	%SPL;
	.reg .pred 	%p<73>;
	.reg .b32 	%r<1335>;
	.reg .b32 	%f<31>;
	.reg .b64 	%rd<46>;

	mov.u64 	%SPL, __local_depot0;
	ld.param.u64 	%rd19, [_Z12sampleCirclePyS_y_param_0];
	ld.param.u64 	%rd20, [_Z12sampleCirclePyS_y_param_1];
	ld.param.u64 	%rd18, [_Z12sampleCirclePyS_y_param_2];
	cvta.to.global.u64 	%rd1, %rd20;
	cvta.to.global.u64 	%rd2, %rd19;
	add.u64 	%rd3, %SPL, 0;
	mov.u32 	%r584, %ctaid.x;
	mov.u32 	%r585, %ntid.x;
	mov.u32 	%r586, %tid.x;
	mad.lo.s32 	%r1, %r584, %r585, %r586;
	mov.b32 	%r1047, 858781117;
	mov.b32 	%r587, 97191104;
	st.local.v2.u32 	[%rd3], {%r587, %r1047};
	mov.b32 	%r1045, -123459836;
	mov.b32 	%r1046, 1045331277;
	st.local.v2.u32 	[%rd3+8], {%r1046, %r1045};
	mov.b32 	%r1043, 741107649;
	mov.b32 	%r1044, -589760388;
	st.local.v2.u32 	[%rd3+16], {%r1044, %r1043};
	setp.eq.s32 	%p1, %r1, 0;
	@%p1 bra 	$L__BB0_115;
	cvt.s64.s32 	%rd43, %r1;
	mov.b32 	%r1030, 0;
	mov.b32 	%r1047, 858781117;
	mov.b32 	%r1046, 1045331277;
	mov.b32 	%r1045, -123459836;
	mov.b32 	%r1044, -589760388;
	mov.b32 	%r1043, 741107649;
$L__BB0_2:
	mov.u64 	%rd5, %rd43;
	and.b64  	%rd6, %rd5, 3;
	setp.eq.s64 	%p2, %rd6, 0;
	@%p2 bra 	$L__BB0_114;
	mul.wide.u32 	%rd22, %r1030, 3200;
	mov.u64 	%rd23, precalc_xorwow_matrix;
	add.s64 	%rd7, %rd23, %rd22;
	mov.b32 	%r1043, 0;
	mov.u32 	%r1044, %r1043;
	mov.u32 	%r1045, %r1043;
	mov.u32 	%r1046, %r1043;
	mov.u32 	%r1047, %r1043;
	mov.u32 	%r1036, %r1043;
$L__BB0_4:
	mul.wide.u32 	%rd24, %r1036, 4;
	add.s64 	%rd25, %rd3, %rd24;
	ld.local.u32 	%r14, [%rd25+4];
	shl.b32 	%r15, %r1036, 5;
	mov.b32 	%r1042, 0;
$L__BB0_5:
	.pragma "nounroll";
	shr.u32 	%r596, %r14, %r1042;
	and.b32  	%r597, %r596, 1;
	setp.eq.b32 	%p3, %r597, 1;
	not.pred 	%p4, %p3;
	add.s32 	%r598, %r15, %r1042;
	mul.lo.s32 	%r599, %r598, 5;
	mul.wide.u32 	%rd26, %r599, 4;
	add.s64 	%rd8, %rd7, %rd26;
	@%p4 bra 	$L__BB0_7;
	ld.global.u32 	%r600, [%rd8];
	xor.b32  	%r1047, %r1047, %r600;
	ld.global.u32 	%r601, [%rd8+4];
	xor.b32  	%r1046, %r1046, %r601;
	ld.global.u32 	%r602, [%rd8+8];
	xor.b32  	%r1045, %r1045, %r602;
	ld.global.u32 	%r603, [%rd8+12];
	xor.b32  	%r1044, %r1044, %r603;
	ld.global.u32 	%r604, [%rd8+16];
	xor.b32  	%r1043, %r1043, %r604;
$L__BB0_7:
	and.b32  	%r606, %r596, 2;
	setp.eq.s32 	%p5, %r606, 0;
	@%p5 bra 	$L__BB0_9;
	ld.global.u32 	%r607, [%rd8+20];
	xor.b32  	%r1047, %r1047, %r607;
	ld.global.u32 	%r608, [%rd8+24];
	xor.b32  	%r1046, %r1046, %r608;
	ld.global.u32 	%r609, [%rd8+28];
	xor.b32  	%r1045, %r1045, %r609;
	ld.global.u32 	%r610, [%rd8+32];
	xor.b32  	%r1044, %r1044, %r610;
	ld.global.u32 	%r611, [%rd8+36];
	xor.b32  	%r1043, %r1043, %r611;
$L__BB0_9:
	and.b32  	%r613, %r596, 4;
	setp.eq.s32 	%p6, %r613, 0;
	@%p6 bra 	$L__BB0_11;
	ld.global.u32 	%r614, [%rd8+40];
	xor.b32  	%r1047, %r1047, %r614;
	ld.global.u32 	%r615, [%rd8+44];
	xor.b32  	%r1046, %r1046, %r615;
	ld.global.u32 	%r616, [%rd8+48];
	xor.b32  	%r1045, %r1045, %r616;
	ld.global.u32 	%r617, [%rd8+52];
	xor.b32  	%r1044, %r1044, %r617;
	ld.global.u32 	%r618, [%rd8+56];
	xor.b32  	%r1043, %r1043, %r618;
$L__BB0_11:
	and.b32  	%r620, %r596, 8;
	setp.eq.s32 	%p7, %r620, 0;
	@%p7 bra 	$L__BB0_13;
	ld.global.u32 	%r621, [%rd8+60];
	xor.b32  	%r1047, %r1047, %r621;
	ld.global.u32 	%r622, [%rd8+64];
	xor.b32  	%r1046, %r1046, %r622;
	ld.global.u32 	%r623, [%rd8+68];
	xor.b32  	%r1045, %r1045, %r623;
	ld.global.u32 	%r624, [%rd8+72];
	xor.b32  	%r1044, %r1044, %r624;
	ld.global.u32 	%r625, [%rd8+76];
	xor.b32  	%r1043, %r1043, %r625;
$L__BB0_13:
	and.b32  	%r627, %r596, 16;
	setp.eq.s32 	%p8, %r627, 0;
	@%p8 bra 	$L__BB0_15;
	ld.global.u32 	%r628, [%rd8+80];
	xor.b32  	%r1047, %r1047, %r628;
	ld.global.u32 	%r629, [%rd8+84];
	xor.b32  	%r1046, %r1046, %r629;
	ld.global.u32 	%r630, [%rd8+88];
	xor.b32  	%r1045, %r1045, %r630;
	ld.global.u32 	%r631, [%rd8+92];
	xor.b32  	%r1044, %r1044, %r631;
	ld.global.u32 	%r632, [%rd8+96];
	xor.b32  	%r1043, %r1043, %r632;
$L__BB0_15:
	and.b32  	%r634, %r596, 32;
	setp.eq.s32 	%p9, %r634, 0;
	@%p9 bra 	$L__BB0_17;
	ld.global.u32 	%r635, [%rd8+100];
	xor.b32  	%r1047, %r1047, %r635;
	ld.global.u32 	%r636, [%rd8+104];
	xor.b32  	%r1046, %r1046, %r636;
	ld.global.u32 	%r637, [%rd8+108];
	xor.b32  	%r1045, %r1045, %r637;
	ld.global.u32 	%r638, [%rd8+112];
	xor.b32  	%r1044, %r1044, %r638;
	ld.global.u32 	%r639, [%rd8+116];
	xor.b32  	%r1043, %r1043, %r639;
$L__BB0_17:
	and.b32  	%r641, %r596, 64;
	setp.eq.s32 	%p10, %r641, 0;
	@%p10 bra 	$L__BB0_19;
	ld.global.u32 	%r642, [%rd8+120];
	xor.b32  	%r1047, %r1047, %r642;
	ld.global.u32 	%r643, [%rd8+124];
	xor.b32  	%r1046, %r1046, %r643;
	ld.global.u32 	%r644, [%rd8+128];
	xor.b32  	%r1045, %r1045, %r644;
	ld.global.u32 	%r645, [%rd8+132];
	xor.b32  	%r1044, %r1044, %r645;
	ld.global.u32 	%r646, [%rd8+136];
	xor.b32  	%r1043, %r1043, %r646;
$L__BB0_19:
	and.b32  	%r648, %r596, 128;
	setp.eq.s32 	%p11, %r648, 0;
	@%p11 bra 	$L__BB0_21;
	ld.global.u32 	%r649, [%rd8+140];
	xor.b32  	%r1047, %r1047, %r649;
	ld.global.u32 	%r650, [%rd8+144];
	xor.b32  	%r1046, %r1046, %r650;
	ld.global.u32 	%r651, [%rd8+148];
	xor.b32  	%r1045, %r1045, %r651;
	ld.global.u32 	%r652, [%rd8+152];
	xor.b32  	%r1044, %r1044, %r652;
	ld.global.u32 	%r653, [%rd8+156];
	xor.b32  	%r1043, %r1043, %r653;
$L__BB0_21:
	and.b32  	%r655, %r596, 256;
	setp.eq.s32 	%p12, %r655, 0;
	@%p12 bra 	$L__BB0_23;
	ld.global.u32 	%r656, [%rd8+160];
	xor.b32  	%r1047, %r1047, %r656;
	ld.global.u32 	%r657, [%rd8+164];
	xor.b32  	%r1046, %r1046, %r657;
	ld.global.u32 	%r658, [%rd8+168];
	xor.b32  	%r1045, %r1045, %r658;
	ld.global.u32 	%r659, [%rd8+172];
	xor.b32  	%r1044, %r1044, %r659;
	ld.global.u32 	%r660, [%rd8+176];
	xor.b32  	%r1043, %r1043, %r660;
$L__BB0_23:
	and.b32  	%r662, %r596, 512;
	setp.eq.s32 	%p13, %r662, 0;
	@%p13 bra 	$L__BB0_25;
	ld.global.u32 	%r663, [%rd8+180];
	xor.b32  	%r1047, %r1047, %r663;
	ld.global.u32 	%r664, [%rd8+184];
	xor.b32  	%r1046, %r1046, %r664;
	ld.global.u32 	%r665, [%rd8+188];
	xor.b32  	%r1045, %r1045, %r665;
	ld.global.u32 	%r666, [%rd8+192];
	xor.b32  	%r1044, %r1044, %r666;
	ld.global.u32 	%r667, [%rd8+196];
	xor.b32  	%r1043, %r1043, %r667;
$L__BB0_25:
	and.b32  	%r669, %r596, 1024;
	setp.eq.s32 	%p14, %r669, 0;
	@%p14 bra 	$L__BB0_27;
	ld.global.u32 	%r670, [%rd8+200];
	xor.b32  	%r1047, %r1047, %r670;
	ld.global.u32 	%r671, [%rd8+204];
	xor.b32  	%r1046, %r1046, %r671;
	ld.global.u32 	%r672, [%rd8+208];
	xor.b32  	%r1045, %r1045, %r672;
	ld.global.u32 	%r673, [%rd8+212];
	xor.b32  	%r1044, %r1044, %r673;
	ld.global.u32 	%r674, [%rd8+216];
	xor.b32  	%r1043, %r1043, %r674;
$L__BB0_27:
	and.b32  	%r676, %r596, 2048;
	setp.eq.s32 	%p15, %r676, 0;
	@%p15 bra 	$L__BB0_29;
	ld.global.u32 	%r677, [%rd8+220];
	xor.b32  	%r1047, %r1047, %r677;
	ld.global.u32 	%r678, [%rd8+224];
	xor.b32  	%r1046, %r1046, %r678;
	ld.global.u32 	%r679, [%rd8+228];
	xor.b32  	%r1045, %r1045, %r679;
	ld.global.u32 	%r680, [%rd8+232];
	xor.b32  	%r1044, %r1044, %r680;
	ld.global.u32 	%r681, [%rd8+236];
	xor.b32  	%r1043, %r1043, %r681;
$L__BB0_29:
	and.b32  	%r683, %r596, 4096;
	setp.eq.s32 	%p16, %r683, 0;
	@%p16 bra 	$L__BB0_31;
	ld.global.u32 	%r684, [%rd8+240];
	xor.b32  	%r1047, %r1047, %r684;
	ld.global.u32 	%r685, [%rd8+244];
	xor.b32  	%r1046, %r1046, %r685;
	ld.global.u32 	%r686, [%rd8+248];
	xor.b32  	%r1045, %r1045, %r686;
	ld.global.u32 	%r687, [%rd8+252];
	xor.b32  	%r1044, %r1044, %r687;
	ld.global.u32 	%r688, [%rd8+256];
	xor.b32  	%r1043, %r1043, %r688;
$L__BB0_31:
	and.b32  	%r690, %r596, 8192;
	setp.eq.s32 	%p17, %r690, 0;
	@%p17 bra 	$L__BB0_33;
	ld.global.u32 	%r691, [%rd8+260];
	xor.b32  	%r1047, %r1047, %r691;
	ld.global.u32 	%r692, [%rd8+264];
	xor.b32  	%r1046, %r1046, %r692;
	ld.global.u32 	%r693, [%rd8+268];
	xor.b32  	%r1045, %r1045, %r693;
	ld.global.u32 	%r694, [%rd8+272];
	xor.b32  	%r1044, %r1044, %r694;
	ld.global.u32 	%r695, [%rd8+276];
	xor.b32  	%r1043, %r1043, %r695;
$L__BB0_33:
	and.b32  	%r697, %r596, 16384;
	setp.eq.s32 	%p18, %r697, 0;
	@%p18 bra 	$L__BB0_35;
	ld.global.u32 	%r698, [%rd8+280];
	xor.b32  	%r1047, %r1047, %r698;
	ld.global.u32 	%r699, [%rd8+284];
	xor.b32  	%r1046, %r1046, %r699;
	ld.global.u32 	%r700, [%rd8+288];
	xor.b32  	%r1045, %r1045, %r700;
	ld.global.u32 	%r701, [%rd8+292];
	xor.b32  	%r1044, %r1044, %r701;
	ld.global.u32 	%r702, [%rd8+296];
	xor.b32  	%r1043, %r1043, %r702;
$L__BB0_35:
	and.b32  	%r704, %r596, 32768;
	setp.eq.s32 	%p19, %r704, 0;
	@%p19 bra 	$L__BB0_37;
	ld.global.u32 	%r705, [%rd8+300];
	xor.b32  	%r1047, %r1047, %r705;
	ld.global.u32 	%r706, [%rd8+304];
	xor.b32  	%r1046, %r1046, %r706;
	ld.global.u32 	%r707, [%rd8+308];
	xor.b32  	%r1045, %r1045, %r707;
	ld.global.u32 	%r708, [%rd8+312];
	xor.b32  	%r1044, %r1044, %r708;
	ld.global.u32 	%r709, [%rd8+316];
	xor.b32  	%r1043, %r1043, %r709;
$L__BB0_37:
	add.s32 	%r1042, %r1042, 16;
	setp.ne.s32 	%p20, %r1042, 32;
	@%p20 bra 	$L__BB0_5;
	mad.lo.s32 	%r710, %r1036, -31, %r15;
	add.s32 	%r1036, %r710, 1;
	setp.ne.s32 	%p21, %r1036, 5;
	@%p21 bra 	$L__BB0_4;
	st.local.u32 	[%rd3+4], %r1047;
	st.local.v2.u32 	[%rd3+8], {%r1046, %r1045};
	st.local.v2.u32 	[%rd3+16], {%r1044, %r1043};
	setp.eq.s64 	%p22, %rd6, 1;
	@%p22 bra 	$L__BB0_114;
	mov.b32 	%r1043, 0;
	mov.u32 	%r1044, %r1043;
	mov.u32 	%r1045, %r1043;
	mov.u32 	%r1046, %r1043;
	mov.u32 	%r1047, %r1043;
	mov.u32 	%r1128, %r1043;
$L__BB0_41:
	mul.wide.u32 	%rd27, %r1128, 4;
	add.s64 	%rd28, %rd3, %rd27;
	ld.local.u32 	%r190, [%rd28+4];
	shl.b32 	%r191, %r1128, 5;
	mov.b32 	%r1134, 0;
$L__BB0_42:
	.pragma "nounroll";
	shr.u32 	%r713, %r190, %r1134;
	and.b32  	%r714, %r713, 1;
	setp.eq.b32 	%p23, %r714, 1;
	not.pred 	%p24, %p23;
	add.s32 	%r715, %r191, %r1134;
	mul.lo.s32 	%r716, %r715, 5;
	mul.wide.u32 	%rd29, %r716, 4;
	add.s64 	%rd9, %rd7, %rd29;
	@%p24 bra 	$L__BB0_44;
	ld.global.u32 	%r717, [%rd9];
	xor.b32  	%r1047, %r1047, %r717;
	ld.global.u32 	%r718, [%rd9+4];
	xor.b32  	%r1046, %r1046, %r718;
	ld.global.u32 	%r719, [%rd9+8];
	xor.b32  	%r1045, %r1045, %r719;
	ld.global.u32 	%r720, [%rd9+12];
	xor.b32  	%r1044, %r1044, %r720;
	ld.global.u32 	%r721, [%rd9+16];
	xor.b32  	%r1043, %r1043, %r721;
$L__BB0_44:
	and.b32  	%r723, %r713, 2;
	setp.eq.s32 	%p25, %r723, 0;
	@%p25 bra 	$L__BB0_46;
	ld.global.u32 	%r724, [%rd9+20];
	xor.b32  	%r1047, %r1047, %r724;
	ld.global.u32 	%r725, [%rd9+24];
	xor.b32  	%r1046, %r1046, %r725;
	ld.global.u32 	%r726, [%rd9+28];
	xor.b32  	%r1045, %r1045, %r726;
	ld.global.u32 	%r727, [%rd9+32];
	xor.b32  	%r1044, %r1044, %r727;
	ld.global.u32 	%r728, [%rd9+36];
	xor.b32  	%r1043, %r1043, %r728;
$L__BB0_46:
	and.b32  	%r730, %r713, 4;
	setp.eq.s32 	%p26, %r730, 0;
	@%p26 bra 	$L__BB0_48;
	ld.global.u32 	%r731, [%rd9+40];
	xor.b32  	%r1047, %r1047, %r731;
	ld.global.u32 	%r732, [%rd9+44];
	xor.b32  	%r1046, %r1046, %r732;
	ld.global.u32 	%r733, [%rd9+48];
	xor.b32  	%r1045, %r1045, %r733;
	ld.global.u32 	%r734, [%rd9+52];
	xor.b32  	%r1044, %r1044, %r734;
	ld.global.u32 	%r735, [%rd9+56];
	xor.b32  	%r1043, %r1043, %r735;
$L__BB0_48:
	and.b32  	%r737, %r713, 8;
	setp.eq.s32 	%p27, %r737, 0;
	@%p27 bra 	$L__BB0_50;
	ld.global.u32 	%r738, [%rd9+60];
	xor.b32  	%r1047, %r1047, %r738;
	ld.global.u32 	%r739, [%rd9+64];
	xor.b32  	%r1046, %r1046, %r739;
	ld.global.u32 	%r740, [%rd9+68];
	xor.b32  	%r1045, %r1045, %r740;
	ld.global.u32 	%r741, [%rd9+72];
	xor.b32  	%r1044, %r1044, %r741;
	ld.global.u32 	%r742, [%rd9+76];
	xor.b32  	%r1043, %r1043, %r742;
$L__BB0_50:
	and.b32  	%r744, %r713, 16;
	setp.eq.s32 	%p28, %r744, 0;
	@%p28 bra 	$L__BB0_52;
	ld.global.u32 	%r745, [%rd9+80];
	xor.b32  	%r1047, %r1047, %r745;
	ld.global.u32 	%r746, [%rd9+84];
	xor.b32  	%r1046, %r1046, %r746;
	ld.global.u32 	%r747, [%rd9+88];
	xor.b32  	%r1045, %r1045, %r747;
	ld.global.u32 	%r748, [%rd9+92];
	xor.b32  	%r1044, %r1044, %r748;
	ld.global.u32 	%r749, [%rd9+96];
	xor.b32  	%r1043, %r1043, %r749;
$L__BB0_52:
	and.b32  	%r751, %r713, 32;
	setp.eq.s32 	%p29, %r751, 0;
	@%p29 bra 	$L__BB0_54;
	ld.global.u32 	%r752, [%rd9+100];
	xor.b32  	%r1047, %r1047, %r752;
	ld.global.u32 	%r753, [%rd9+104];
	xor.b32  	%r1046, %r1046, %r753;
	ld.global.u32 	%r754, [%rd9+108];
	xor.b32  	%r1045, %r1045, %r754;
	ld.global.u32 	%r755, [%rd9+112];
	xor.b32  	%r1044, %r1044, %r755;
	ld.global.u32 	%r756, [%rd9+116];
	xor.b32  	%r1043, %r1043, %r756;
$L__BB0_54:
	and.b32  	%r758, %r713, 64;
	setp.eq.s32 	%p30, %r758, 0;
	@%p30 bra 	$L__BB0_56;
	ld.global.u32 	%r759, [%rd9+120];
	xor.b32  	%r1047, %r1047, %r759;
	ld.global.u32 	%r760, [%rd9+124];
	xor.b32  	%r1046, %r1046, %r760;
	ld.global.u32 	%r761, [%rd9+128];
	xor.b32  	%r1045, %r1045, %r761;
	ld.global.u32 	%r762, [%rd9+132];
	xor.b32  	%r1044, %r1044, %r762;
	ld.global.u32 	%r763, [%rd9+136];
	xor.b32  	%r1043, %r1043, %r763;
$L__BB0_56:
	and.b32  	%r765, %r713, 128;
	setp.eq.s32 	%p31, %r765, 0;
	@%p31 bra 	$L__BB0_58;
	ld.global.u32 	%r766, [%rd9+140];
	xor.b32  	%r1047, %r1047, %r766;
	ld.global.u32 	%r767, [%rd9+144];
	xor.b32  	%r1046, %r1046, %r767;
	ld.global.u32 	%r768, [%rd9+148];
	xor.b32  	%r1045, %r1045, %r768;
	ld.global.u32 	%r769, [%rd9+152];
	xor.b32  	%r1044, %r1044, %r769;
	ld.global.u32 	%r770, [%rd9+156];
	xor.b32  	%r1043, %r1043, %r770;
$L__BB0_58:
	and.b32  	%r772, %r713, 256;
	setp.eq.s32 	%p32, %r772, 0;
	@%p32 bra 	$L__BB0_60;
	ld.global.u32 	%r773, [%rd9+160];
	xor.b32  	%r1047, %r1047, %r773;
	ld.global.u32 	%r774, [%rd9+164];
	xor.b32  	%r1046, %r1046, %r774;
	ld.global.u32 	%r775, [%rd9+168];
	xor.b32  	%r1045, %r1045, %r775;
	ld.global.u32 	%r776, [%rd9+172];
	xor.b32  	%r1044, %r1044, %r776;
	ld.global.u32 	%r777, [%rd9+176];
	xor.b32  	%r1043, %r1043, %r777;
$L__BB0_60:
	and.b32  	%r779, %r713, 512;
	setp.eq.s32 	%p33, %r779, 0;
	@%p33 bra 	$L__BB0_62;
	ld.global.u32 	%r780, [%rd9+180];
	xor.b32  	%r1047, %r1047, %r780;
	ld.global.u32 	%r781, [%rd9+184];
	xor.b32  	%r1046, %r1046, %r781;
	ld.global.u32 	%r782, [%rd9+188];
	xor.b32  	%r1045, %r1045, %r782;
	ld.global.u32 	%r783, [%rd9+192];
	xor.b32  	%r1044, %r1044, %r783;
	ld.global.u32 	%r784, [%rd9+196];
	xor.b32  	%r1043, %r1043, %r784;
$L__BB0_62:
	and.b32  	%r786, %r713, 1024;
	setp.eq.s32 	%p34, %r786, 0;
	@%p34 bra 	$L__BB0_64;
	ld.global.u32 	%r787, [%rd9+200];
	xor.b32  	%r1047, %r1047, %r787;
	ld.global.u32 	%r788, [%rd9+204];
	xor.b32  	%r1046, %r1046, %r788;
	ld.global.u32 	%r789, [%rd9+208];
	xor.b32  	%r1045, %r1045, %r789;
	ld.global.u32 	%r790, [%rd9+212];
	xor.b32  	%r1044, %r1044, %r790;
	ld.global.u32 	%r791, [%rd9+216];
	xor.b32  	%r1043, %r1043, %r791;
$L__BB0_64:
	and.b32  	%r793, %r713, 2048;
	setp.eq.s32 	%p35, %r793, 0;
	@%p35 bra 	$L__BB0_66;
	ld.global.u32 	%r794, [%rd9+220];
	xor.b32  	%r1047, %r1047, %r794;
	ld.global.u32 	%r795, [%rd9+224];
	xor.b32  	%r1046, %r1046, %r795;
	ld.global.u32 	%r796, [%rd9+228];
	xor.b32  	%r1045, %r1045, %r796;
	ld.global.u32 	%r797, [%rd9+232];
	xor.b32  	%r1044, %r1044, %r797;
	ld.global.u32 	%r798, [%rd9+236];
	xor.b32  	%r1043, %r1043, %r798;
$L__BB0_66:
	and.b32  	%r800, %r713, 4096;
	setp.eq.s32 	%p36, %r800, 0;
	@%p36 bra 	$L__BB0_68;
	ld.global.u32 	%r801, [%rd9+240];
	xor.b32  	%r1047, %r1047, %r801;
	ld.global.u32 	%r802, [%rd9+244];
	xor.b32  	%r1046, %r1046, %r802;
	ld.global.u32 	%r803, [%rd9+248];
	xor.b32  	%r1045, %r1045, %r803;
	ld.global.u32 	%r804, [%rd9+252];
	xor.b32  	%r1044, %r1044, %r804;
	ld.global.u32 	%r805, [%rd9+256];
	xor.b32  	%r1043, %r1043, %r805;
$L__BB0_68:
	and.b32  	%r807, %r713, 8192;
	setp.eq.s32 	%p37, %r807, 0;
	@%p37 bra 	$L__BB0_70;
	ld.global.u32 	%r808, [%rd9+260];
	xor.b32  	%r1047, %r1047, %r808;
	ld.global.u32 	%r809, [%rd9+264];
	xor.b32  	%r1046, %r1046, %r809;
	ld.global.u32 	%r810, [%rd9+268];
	xor.b32  	%r1045, %r1045, %r810;
	ld.global.u32 	%r811, [%rd9+272];
	xor.b32  	%r1044, %r1044, %r811;
	ld.global.u32 	%r812, [%rd9+276];
	xor.b32  	%r1043, %r1043, %r812;
$L__BB0_70:
	and.b32  	%r814, %r713, 16384;
	setp.eq.s32 	%p38, %r814, 0;
	@%p38 bra 	$L__BB0_72;
	ld.global.u32 	%r815, [%rd9+280];
	xor.b32  	%r1047, %r1047, %r815;
	ld.global.u32 	%r816, [%rd9+284];
	xor.b32  	%r1046, %r1046, %r816;
	ld.global.u32 	%r817, [%rd9+288];
	xor.b32  	%r1045, %r1045, %r817;
	ld.global.u32 	%r818, [%rd9+292];
	xor.b32  	%r1044, %r1044, %r818;
	ld.global.u32 	%r819, [%rd9+296];
	xor.b32  	%r1043, %r1043, %r819;
$L__BB0_72:
	and.b32  	%r821, %r713, 32768;
	setp.eq.s32 	%p39, %r821, 0;
	@%p39 bra 	$L__BB0_74;
	ld.global.u32 	%r822, [%rd9+300];
	xor.b32  	%r1047, %r1047, %r822;
	ld.global.u32 	%r823, [%rd9+304];
	xor.b32  	%r1046, %r1046, %r823;
	ld.global.u32 	%r824, [%rd9+308];
	xor.b32  	%r1045, %r1045, %r824;
	ld.global.u32 	%r825, [%rd9+312];
	xor.b32  	%r1044, %r1044, %r825;
	ld.global.u32 	%r826, [%rd9+316];
	xor.b32  	%r1043, %r1043, %r826;
$L__BB0_74:
	add.s32 	%r1134, %r1134, 16;
	setp.ne.s32 	%p40, %r1134, 32;
	@%p40 bra 	$L__BB0_42;
	mad.lo.s32 	%r827, %r1128, -31, %r191;
	add.s32 	%r1128, %r827, 1;
	setp.ne.s32 	%p41, %r1128, 5;
	@%p41 bra 	$L__BB0_41;
	st.local.u32 	[%rd3+4], %r1047;
	st.local.v2.u32 	[%rd3+8], {%r1046, %r1045};
	st.local.v2.u32 	[%rd3+16], {%r1044, %r1043};
	setp.ne.s64 	%p42, %rd6, 3;
	@%p42 bra 	$L__BB0_114;
	mov.b32 	%r1043, 0;
	mov.u32 	%r1044, %r1043;
	mov.u32 	%r1045, %r1043;
	mov.u32 	%r1046, %r1043;
	mov.u32 	%r1047, %r1043;
	mov.u32 	%r1220, %r1043;
$L__BB0_78:
	mul.wide.u32 	%rd30, %r1220, 4;
	add.s64 	%rd31, %rd3, %rd30;
	ld.local.u32 	%r366, [%rd31+4];
	shl.b32 	%r367, %r1220, 5;
	mov.b32 	%r1226, 0;
$L__BB0_79:
	.pragma "nounroll";
	shr.u32 	%r830, %r366, %r1226;
	and.b32  	%r831, %r830, 1;
	setp.eq.b32 	%p43, %r831, 1;
	not.pred 	%p44, %p43;
	add.s32 	%r832, %r367, %r1226;
	mul.lo.s32 	%r833, %r832, 5;
	mul.wide.u32 	%rd32, %r833, 4;
	add.s64 	%rd10, %rd7, %rd32;
	@%p44 bra 	$L__BB0_81;
	ld.global.u32 	%r834, [%rd10];
	xor.b32  	%r1047, %r1047, %r834;
	ld.global.u32 	%r835, [%rd10+4];
	xor.b32  	%r1046, %r1046, %r835;
	ld.global.u32 	%r836, [%rd10+8];
	xor.b32  	%r1045, %r1045, %r836;
	ld.global.u32 	%r837, [%rd10+12];
	xor.b32  	%r1044, %r1044, %r837;
	ld.global.u32 	%r838, [%rd10+16];
	xor.b32  	%r1043, %r1043, %r838;
$L__BB0_81:
	and.b32  	%r840, %r830, 2;
	setp.eq.s32 	%p45, %r840, 0;
	@%p45 bra 	$L__BB0_83;
	ld.global.u32 	%r841, [%rd10+20];
	xor.b32  	%r1047, %r1047, %r841;
	ld.global.u32 	%r842, [%rd10+24];
	xor.b32  	%r1046, %r1046, %r842;
	ld.global.u32 	%r843, [%rd10+28];
	xor.b32  	%r1045, %r1045, %r843;
	ld.global.u32 	%r844, [%rd10+32];
	xor.b32  	%r1044, %r1044, %r844;
	ld.global.u32 	%r845, [%rd10+36];
	xor.b32  	%r1043, %r1043, %r845;
$L__BB0_83:
	and.b32  	%r847, %r830, 4;
	setp.eq.s32 	%p46, %r847, 0;
	@%p46 bra 	$L__BB0_85;
	ld.global.u32 	%r848, [%rd10+40];
	xor.b32  	%r1047, %r1047, %r848;
	ld.global.u32 	%r849, [%rd10+44];
	xor.b32  	%r1046, %r1046, %r849;
	ld.global.u32 	%r850, [%rd10+48];
	xor.b32  	%r1045, %r1045, %r850;
	ld.global.u32 	%r851, [%rd10+52];
	xor.b32  	%r1044, %r1044, %r851;
	ld.global.u32 	%r852, [%rd10+56];
	xor.b32  	%r1043, %r1043, %r852;
$L__BB0_85:
	and.b32  	%r854, %r830, 8;
	setp.eq.s32 	%p47, %r854, 0;
	@%p47 bra 	$L__BB0_87;
	ld.global.u32 	%r855, [%rd10+60];
	xor.b32  	%r1047, %r1047, %r855;
	ld.global.u32 	%r856, [%rd10+64];
	xor.b32  	%r1046, %r1046, %r856;
	ld.global.u32 	%r857, [%rd10+68];
	xor.b32  	%r1045, %r1045, %r857;
	ld.global.u32 	%r858, [%rd10+72];
	xor.b32  	%r1044, %r1044, %r858;
	ld.global.u32 	%r859, [%rd10+76];
	xor.b32  	%r1043, %r1043, %r859;
$L__BB0_87:
	and.b32  	%r861, %r830, 16;
	setp.eq.s32 	%p48, %r861, 0;
	@%p48 bra 	$L__BB0_89;
	ld.global.u32 	%r862, [%rd10+80];
	xor.b32  	%r1047, %r1047, %r862;
	ld.global.u32 	%r863, [%rd10+84];
	xor.b32  	%r1046, %r1046, %r863;
	ld.global.u32 	%r864, [%rd10+88];
	xor.b32  	%r1045, %r1045, %r864;
	ld.global.u32 	%r865, [%rd10+92];
	xor.b32  	%r1044, %r1044, %r865;
	ld.global.u32 	%r866, [%rd10+96];
	xor.b32  	%r1043, %r1043, %r866;
$L__BB0_89:
	and.b32  	%r868, %r830, 32;
	setp.eq.s32 	%p49, %r868, 0;
	@%p49 bra 	$L__BB0_91;
	ld.global.u32 	%r869, [%rd10+100];
	xor.b32  	%r1047, %r1047, %r869;
	ld.global.u32 	%r870, [%rd10+104];
	xor.b32  	%r1046, %r1046, %r870;
	ld.global.u32 	%r871, [%rd10+108];
	xor.b32  	%r1045, %r1045, %r871;
	ld.global.u32 	%r872, [%rd10+112];
	xor.b32  	%r1044, %r1044, %r872;
	ld.global.u32 	%r873, [%rd10+116];
	xor.b32  	%r1043, %r1043, %r873;
$L__BB0_91:
	and.b32  	%r875, %r830, 64;
	setp.eq.s32 	%p50, %r875, 0;
	@%p50 bra 	$L__BB0_93;
	ld.global.u32 	%r876, [%rd10+120];
	xor.b32  	%r1047, %r1047, %r876;
	ld.global.u32 	%r877, [%rd10+124];
	xor.b32  	%r1046, %r1046, %r877;
	ld.global.u32 	%r878, [%rd10+128];
	xor.b32  	%r1045, %r1045, %r878;
	ld.global.u32 	%r879, [%rd10+132];
	xor.b32  	%r1044, %r1044, %r879;
	ld.global.u32 	%r880, [%rd10+136];
	xor.b32  	%r1043, %r1043, %r880;
$L__BB0_93:
	and.b32  	%r882, %r830, 128;
	setp.eq.s32 	%p51, %r882, 0;
	@%p51 bra 	$L__BB0_95;
	ld.global.u32 	%r883, [%rd10+140];
	xor.b32  	%r1047, %r1047, %r883;
	ld.global.u32 	%r884, [%rd10+144];
	xor.b32  	%r1046, %r1046, %r884;
	ld.global.u32 	%r885, [%rd10+148];
	xor.b32  	%r1045, %r1045, %r885;
	ld.global.u32 	%r886, [%rd10+152];
	xor.b32  	%r1044, %r1044, %r886;
	ld.global.u32 	%r887, [%rd10+156];
	xor.b32  	%r1043, %r1043, %r887;
$L__BB0_95:
	and.b32  	%r889, %r830, 256;
	setp.eq.s32 	%p52, %r889, 0;
	@%p52 bra 	$L__BB0_97;
	ld.global.u32 	%r890, [%rd10+160];
	xor.b32  	%r1047, %r1047, %r890;
	ld.global.u32 	%r891, [%rd10+164];
	xor.b32  	%r1046, %r1046, %r891;
	ld.global.u32 	%r892, [%rd10+168];
	xor.b32  	%r1045, %r1045, %r892;
	ld.global.u32 	%r893, [%rd10+172];
	xor.b32  	%r1044, %r1044, %r893;
	ld.global.u32 	%r894, [%rd10+176];
	xor.b32  	%r1043, %r1043, %r894;
$L__BB0_97:
	and.b32  	%r896, %r830, 512;
	setp.eq.s32 	%p53, %r896, 0;
	@%p53 bra 	$L__BB0_99;
	ld.global.u32 	%r897, [%rd10+180];
	xor.b32  	%r1047, %r1047, %r897;
	ld.global.u32 	%r898, [%rd10+184];
	xor.b32  	%r1046, %r1046, %r898;
	ld.global.u32 	%r899, [%rd10+188];
	xor.b32  	%r1045, %r1045, %r899;
	ld.global.u32 	%r900, [%rd10+192];
	xor.b32  	%r1044, %r1044, %r900;
	ld.global.u32 	%r901, [%rd10+196];
	xor.b32  	%r1043, %r1043, %r901;
$L__BB0_99:
	and.b32  	%r903, %r830, 1024;
	setp.eq.s32 	%p54, %r903, 0;
	@%p54 bra 	$L__BB0_101;
	ld.global.u32 	%r904, [%rd10+200];
	xor.b32  	%r1047, %r1047, %r904;
	ld.global.u32 	%r905, [%rd10+204];
	xor.b32  	%r1046, %r1046, %r905;
	ld.global.u32 	%r906, [%rd10+208];
	xor.b32  	%r1045, %r1045, %r906;
	ld.global.u32 	%r907, [%rd10+212];
	xor.b32  	%r1044, %r1044, %r907;
	ld.global.u32 	%r908, [%rd10+216];
	xor.b32  	%r1043, %r1043, %r908;
$L__BB0_101:
	and.b32  	%r910, %r830, 2048;
	setp.eq.s32 	%p55, %r910, 0;
	@%p55 bra 	$L__BB0_103;
	ld.global.u32 	%r911, [%rd10+220];
	xor.b32  	%r1047, %r1047, %r911;
	ld.global.u32 	%r912, [%rd10+224];
	xor.b32  	%r1046, %r1046, %r912;
	ld.global.u32 	%r913, [%rd10+228];
	xor.b32  	%r1045, %r1045, %r913;
	ld.global.u32 	%r914, [%rd10+232];
	xor.b32  	%r1044, %r1044, %r914;
	ld.global.u32 	%r915, [%rd10+236];
	xor.b32  	%r1043, %r1043, %r915;
$L__BB0_103:
	and.b32  	%r917, %r830, 4096;
	setp.eq.s32 	%p56, %r917, 0;
	@%p56 bra 	$L__BB0_105;
	ld.global.u32 	%r918, [%rd10+240];
	xor.b32  	%r1047, %r1047, %r918;
	ld.global.u32 	%r919, [%rd10+244];
	xor.b32  	%r1046, %r1046, %r919;
	ld.global.u32 	%r920, [%rd10+248];
	xor.b32  	%r1045, %r1045, %r920;
	ld.global.u32 	%r921, [%rd10+252];
	xor.b32  	%r1044, %r1044, %r921;
	ld.global.u32 	%r922, [%rd10+256];
	xor.b32  	%r1043, %r1043, %r922;
$L__BB0_105:
	and.b32  	%r924, %r830, 8192;
	setp.eq.s32 	%p57, %r924, 0;
	@%p57 bra 	$L__BB0_107;
	ld.global.u32 	%r925, [%rd10+260];
	xor.b32  	%r1047, %r1047, %r925;
	ld.global.u32 	%r926, [%rd10+264];
	xor.b32  	%r1046, %r1046, %r926;
	ld.global.u32 	%r927, [%rd10+268];
	xor.b32  	%r1045, %r1045, %r927;
	ld.global.u32 	%r928, [%rd10+272];
	xor.b32  	%r1044, %r1044, %r928;
	ld.global.u32 	%r929, [%rd10+276];
	xor.b32  	%r1043, %r1043, %r929;
$L__BB0_107:
	and.b32  	%r931, %r830, 16384;
	setp.eq.s32 	%p58, %r931, 0;
	@%p58 bra 	$L__BB0_109;
	ld.global.u32 	%r932, [%rd10+280];
	xor.b32  	%r1047, %r1047, %r932;
	ld.global.u32 	%r933, [%rd10+284];
	xor.b32  	%r1046, %r1046, %r933;
	ld.global.u32 	%r934, [%rd10+288];
	xor.b32  	%r1045, %r1045, %r934;
	ld.global.u32 	%r935, [%rd10+292];
	xor.b32  	%r1044, %r1044, %r935;
	ld.global.u32 	%r936, [%rd10+296];
	xor.b32  	%r1043, %r1043, %r936;
$L__BB0_109:
	and.b32  	%r938, %r830, 32768;
	setp.eq.s32 	%p59, %r938, 0;
	@%p59 bra 	$L__BB0_111;
	ld.global.u32 	%r939, [%rd10+300];
	xor.b32  	%r1047, %r1047, %r939;
	ld.global.u32 	%r940, [%rd10+304];
	xor.b32  	%r1046, %r1046, %r940;
	ld.global.u32 	%r941, [%rd10+308];
	xor.b32  	%r1045, %r1045, %r941;
	ld.global.u32 	%r942, [%rd10+312];
	xor.b32  	%r1044, %r1044, %r942;
	ld.global.u32 	%r943, [%rd10+316];
	xor.b32  	%r1043, %r1043, %r943;
$L__BB0_111:
	add.s32 	%r1226, %r1226, 16;
	setp.ne.s32 	%p60, %r1226, 32;
	@%p60 bra 	$L__BB0_79;
	mad.lo.s32 	%r944, %r1220, -31, %r367;
	add.s32 	%r1220, %r944, 1;
	setp.ne.s32 	%p61, %r1220, 5;
	@%p61 bra 	$L__BB0_78;
	st.local.u32 	[%rd3+4], %r1047;
	st.local.v2.u32 	[%rd3+8], {%r1046, %r1045};
	st.local.v2.u32 	[%rd3+16], {%r1044, %r1043};
$L__BB0_114:
	shr.u64 	%rd43, %rd5, 2;
	add.s32 	%r1030, %r1030, 1;
	setp.gt.u64 	%p62, %rd5, 3;
	@%p62 bra 	$L__BB0_2;
$L__BB0_115:
	setp.eq.s64 	%p63, %rd18, 0;
	@%p63 bra 	$L__BB0_132;
	and.b64  	%rd45, %rd18, 3;
	setp.lt.u64 	%p64, %rd18, 4;
	mov.b32 	%r1323, 97191104;
	@%p64 bra 	$L__BB0_127;
	and.b64  	%rd44, %rd18, -4;
	mov.b32 	%r1317, 100090600;
$L__BB0_118:
	mov.u32 	%r1323, %r1317;
	shr.u32 	%r947, %r1047, 2;
	xor.b32  	%r948, %r947, %r1047;
	shl.b32 	%r949, %r1043, 4;
	shl.b32 	%r950, %r948, 1;
	xor.b32  	%r951, %r950, %r949;
	xor.b32  	%r952, %r951, %r948;
	xor.b32  	%r553, %r952, %r1043;
	add.s32 	%r554, %r1323, -2899496;
	add.s32 	%r953, %r554, %r553;
	add.s32 	%r954, %r953, 362437;
	cvt.rn.f32.u32 	%f1, %r954;
	fma.rn.f32 	%f2, %f1, 0f2F800000, 0f2F000000;
	shr.u32 	%r955, %r1046, 2;
	xor.b32  	%r956, %r955, %r1046;
	shl.b32 	%r957, %r553, 4;
	shl.b32 	%r958, %r956, 1;
	xor.b32  	%r959, %r958, %r957;
	xor.b32  	%r960, %r959, %r956;
	xor.b32  	%r555, %r960, %r553;
	add.s32 	%r961, %r554, %r555;
	add.s32 	%r962, %r961, 724874;
	cvt.rn.f32.u32 	%f3, %r962;
	fma.rn.f32 	%f4, %f3, 0f2F800000, 0f2F000000;
	mul.f32 	%f5, %f4, %f4;
	fma.rn.f32 	%f6, %f2, %f2, %f5;
	setp.gtu.f32 	%p65, %f6, 0f3F800000;
	@%p65 bra 	$L__BB0_120;
	atom.global.add.u64 	%rd33, [%rd2], 1;
$L__BB0_120:
	atom.global.add.u64 	%rd34, [%rd1], 1;
	shr.u32 	%r963, %r1045, 2;
	xor.b32  	%r964, %r963, %r1045;
	shl.b32 	%r965, %r555, 4;
	shl.b32 	%r966, %r964, 1;
	xor.b32  	%r967, %r966, %r965;
	xor.b32  	%r968, %r967, %r964;
	xor.b32  	%r556, %r968, %r555;
	add.s32 	%r969, %r554, %r556;
	add.s32 	%r970, %r969, 1087311;
	cvt.rn.f32.u32 	%f7, %r970;
	fma.rn.f32 	%f8, %f7, 0f2F800000, 0f2F000000;
	shr.u32 	%r971, %r1044, 2;
	xor.b32  	%r972, %r971, %r1044;
	shl.b32 	%r973, %r556, 4;
	shl.b32 	%r974, %r972, 1;
	xor.b32  	%r975, %r974, %r973;
	xor.b32  	%r976, %r975, %r972;
	xor.b32  	%r1047, %r976, %r556;
	add.s32 	%r977, %r554, %r1047;
	add.s32 	%r978, %r977, 1449748;
	cvt.rn.f32.u32 	%f9, %r978;
	fma.rn.f32 	%f10, %f9, 0f2F800000, 0f2F000000;
	mul.f32 	%f11, %f10, %f10;
	fma.rn.f32 	%f12, %f8, %f8, %f11;
	setp.gtu.f32 	%p66, %f12, 0f3F800000;
	@%p66 bra 	$L__BB0_122;
	atom.global.add.u64 	%rd35, [%rd2], 1;
$L__BB0_122:
	atom.global.add.u64 	%rd36, [%rd1], 1;
	shr.u32 	%r979, %r1043, 2;
	xor.b32  	%r980, %r979, %r1043;
	shl.b32 	%r981, %r1047, 4;
	shl.b32 	%r982, %r980, 1;
	xor.b32  	%r983, %r982, %r981;
	xor.b32  	%r984, %r983, %r980;
	xor.b32  	%r1046, %r984, %r1047;
	add.s32 	%r985, %r554, %r1046;
	add.s32 	%r986, %r985, 1812185;
	cvt.rn.f32.u32 	%f13, %r986;
	fma.rn.f32 	%f14, %f13, 0f2F800000, 0f2F000000;
	shr.u32 	%r987, %r553, 2;
	xor.b32  	%r988, %r987, %r553;
	shl.b32 	%r989, %r1046, 4;
	shl.b32 	%r990, %r988, 1;
	xor.b32  	%r991, %r990, %r989;
	xor.b32  	%r992, %r991, %r988;
	xor.b32  	%r1045, %r992, %r1046;
	add.s32 	%r993, %r554, %r1045;
	add.s32 	%r994, %r993, 2174622;
	cvt.rn.f32.u32 	%f15, %r994;
	fma.rn.f32 	%f16, %f15, 0f2F800000, 0f2F000000;
	mul.f32 	%f17, %f16, %f16;
	fma.rn.f32 	%f18, %f14, %f14, %f17;
	setp.gtu.f32 	%p67, %f18, 0f3F800000;
	@%p67 bra 	$L__BB0_124;
	atom.global.add.u64 	%rd37, [%rd2], 1;
$L__BB0_124:
	atom.global.add.u64 	%rd38, [%rd1], 1;
	shr.u32 	%r995, %r555, 2;
	xor.b32  	%r996, %r995, %r555;
	shl.b32 	%r997, %r1045, 4;
	shl.b32 	%r998, %r996, 1;
	xor.b32  	%r999, %r998, %r997;
	xor.b32  	%r1000, %r999, %r996;
	xor.b32  	%r1044, %r1000, %r1045;
	add.s32 	%r1001, %r554, %r1044;
	add.s32 	%r1002, %r1001, 2537059;
	cvt.rn.f32.u32 	%f19, %r1002;
	fma.rn.f32 	%f20, %f19, 0f2F800000, 0f2F000000;
	shr.u32 	%r1003, %r556, 2;
	xor.b32  	%r1004, %r1003, %r556;
	shl.b32 	%r1005, %r1044, 4;
	shl.b32 	%r1006, %r1004, 1;
	xor.b32  	%r1007, %r1006, %r1005;
	xor.b32  	%r1008, %r1007, %r1004;
	xor.b32  	%r1043, %r1008, %r1044;
	add.s32 	%r1009, %r1043, %r1323;
	cvt.rn.f32.u32 	%f21, %r1009;
	fma.rn.f32 	%f22, %f21, 0f2F800000, 0f2F000000;
	mul.f32 	%f23, %f22, %f22;
	fma.rn.f32 	%f24, %f20, %f20, %f23;
	setp.gtu.f32 	%p68, %f24, 0f3F800000;
	@%p68 bra 	$L__BB0_126;
	atom.global.add.u64 	%rd39, [%rd2], 1;
$L__BB0_126:
	atom.global.add.u64 	%rd40, [%rd1], 1;
	add.s32 	%r1317, %r1323, 2899496;
	add.s64 	%rd44, %rd44, -4;
	setp.ne.s64 	%p69, %rd44, 0;
	@%p69 bra 	$L__BB0_118;
$L__BB0_127:
	setp.eq.s64 	%p70, %rd45, 0;
	@%p70 bra 	$L__BB0_132;
	add.s32 	%r1329, %r1323, 724874;
$L__BB0_129:
	.pragma "nounroll";
	mov.u32 	%r573, %r1045;
	mov.u32 	%r572, %r1044;
	mov.u32 	%r1045, %r1043;
	shr.u32 	%r1010, %r1047, 2;
	xor.b32  	%r1011, %r1010, %r1047;
	shl.b32 	%r1012, %r1045, 4;
	shl.b32 	%r1013, %r1011, 1;
	xor.b32  	%r1014, %r1013, %r1012;
	xor.b32  	%r1015, %r1014, %r1011;
	xor.b32  	%r1044, %r1015, %r1045;
	add.s32 	%r1016, %r1329, %r1044;
	add.s32 	%r1017, %r1016, -362437;
	cvt.rn.f32.u32 	%f25, %r1017;
	fma.rn.f32 	%f26, %f25, 0f2F800000, 0f2F000000;
	shr.u32 	%r1018, %r1046, 2;
	xor.b32  	%r1019, %r1018, %r1046;
	shl.b32 	%r1020, %r1044, 4;
	shl.b32 	%r1021, %r1019, 1;
	xor.b32  	%r1022, %r1021, %r1020;
	xor.b32  	%r1023, %r1022, %r1019;
	xor.b32  	%r1043, %r1023, %r1044;
	add.s32 	%r1024, %r1329, %r1043;
	cvt.rn.f32.u32 	%f27, %r1024;
	fma.rn.f32 	%f28, %f27, 0f2F800000, 0f2F000000;
	mul.f32 	%f29, %f28, %f28;
	fma.rn.f32 	%f30, %f26, %f26, %f29;
	setp.gtu.f32 	%p71, %f30, 0f3F800000;
	@%p71 bra 	$L__BB0_131;
	atom.global.add.u64 	%rd41, [%rd2], 1;
$L__BB0_131:
	atom.global.add.u64 	%rd42, [%rd1], 1;
	add.s32 	%r1329, %r1329, 724874;
	add.s64 	%rd45, %rd45, -1;
	setp.ne.s64 	%p72, %rd45, 0;
	mov.u32 	%r1046, %r572;
	mov.u32 	%r1047, %r573;
	@%p72 bra 	$L__BB0_129;
$L__BB0_132:
	ret;

}


// ===== COMPILED SASS (sm_100) =====

	.target	sm_100

	.elftype	@"ET_EXEC"


//--------------------- .note.nv.tkinfo           --------------------------
	.section	.note.nv.tkinfo,"",@"SHT_NOTE"
	.sectionflags	@"SHF_NOTE_NV_TKINFO"
	.tkinfo
        /*0018*/ 	.word	0x00000002
        /*0030*/ 	.string	""
        /*0030*/ 	.string	"ptxas"
        /*0030*/ 	.string	"Cuda compilation tools, release 13.0, V13.0.88"
        /*0030*/ 	.string	"Build cuda_13.0.r13.0/compiler.36424714_0"
        /*0030*/ 	.string	"-arch sm_100 -m 64 "



//--------------------- .note.nv.cuinfo           --------------------------
	.section	.note.nv.cuinfo,"",@"SHT_NOTE"
	.sectionflags	@"SHF_NOTE_NV_CUINFO"
        /*0018*/ 	.short	0x0002
        /*001a*/ 	.short	0x0064
        /*001c*/ 	.short	0x0082
	.zero		2


//--------------------- .nv.info                  --------------------------
	.section	.nv.info,"",@"SHT_CUDA_INFO"
	.align	4


	//----- nvinfo : EIATTR_REGCOUNT
	.align		4
        /*0000*/ 	.byte	0x04, 0x2f
        /*0002*/ 	.short	(.L_10 - .L_9)
	.align		4
.L_9:
        /*0004*/ 	.word	index@(_Z12sampleCirclePyS_y)
        /*0008*/ 	.word	0x00000020


	//----- nvinfo : EIATTR_FRAME_SIZE
	.align		4
.L_10:
        /*000c*/ 	.byte	0x04, 0x11
        /*000e*/ 	.short	(.L_12 - .L_11)
	.align		4
.L_11:
        /*0010*/ 	.word	index@(_Z12sampleCirclePyS_y)
        /*0014*/ 	.word	0x00000030


	//----- nvinfo : EIATTR_MIN_STACK_SIZE
	.align		4
.L_12:
        /*0018*/ 	.byte	0x04, 0x12
        /*001a*/ 	.short	(.L_14 - .L_13)
	.align		4
.L_13:
        /*001c*/ 	.word	index@(_Z12sampleCirclePyS_y)
        /*0020*/ 	.word	0x00000030
.L_14:


//--------------------- .nv.compat                --------------------------
	.section	.nv.compat,"",@"SHT_CUDA_COMPAT_INFO"
	.align	4
        /*0000*/ 	.byte	0x02, 0x09, 0x00, 0x00, 0x02, 0x02, 0x01, 0x00, 0x02, 0x05, 0x05, 0x00, 0x03, 0x07, 0x01, 0x01
        /*0010*/ 	.byte	0x02, 0x03, 0x00, 0x00, 0x02, 0x06, 0x01, 0x00, 0x04, 0x0b, 0x08, 0x00, 0x01, 0x00, 0x00, 0x00
        /*0020*/ 	.byte	0x00, 0x00, 0x00, 0x00


//--------------------- .nv.info._Z12sampleCirclePyS_y --------------------------
	.section	.nv.info._Z12sampleCirclePyS_y,"",@"SHT_CUDA_INFO"
	.sectionflags	@""
	.align	4


	//----- nvinfo : EIATTR_CUDA_API_VERSION
	.align		4
        /*0000*/ 	.byte	0x04, 0x37
        /*0002*/ 	.short	(.L_16 - .L_15)
.L_15:
        /*0004*/ 	.word	0x00000082


	//----- nvinfo : EIATTR_KPARAM_INFO
	.align		4
.L_16:
        /*0008*/ 	.byte	0x04, 0x17
        /*000a*/ 	.short	(.L_18 - .L_17)
.L_17:
        /*000c*/ 	.word	0x00000000
        /*0010*/ 	.short	0x0002
        /*0012*/ 	.short	0x0010
        /*0014*/ 	.byte	0x00, 0xf0, 0x21, 0x00


	//----- nvinfo : EIATTR_KPARAM_INFO
	.align		4
.L_18:
        /*0018*/ 	.byte	0x04, 0x17
        /*001a*/ 	.short	(.L_20 - .L_19)
.L_19:
        /*001c*/ 	.word	0x00000000
        /*0020*/ 	.short	0x0001
        /*0022*/ 	.short	0x0008
        /*0024*/ 	.byte	0x00, 0xf5, 0x21, 0x00


	//----- nvinfo : EIATTR_KPARAM_INFO
	.align		4
.L_20:
        /*0028*/ 	.byte	0x04, 0x17
        /*002a*/ 	.short	(.L_22 - .L_21)
.L_21:
        /*002c*/ 	.word	0x00000000
        /*0030*/ 	.short	0x0000
        /*0032*/ 	.short	0x0000
        /*0034*/ 	.byte	0x00, 0xf5, 0x21, 0x00


	//----- nvinfo : EIATTR_SPARSE_MMA_MASK
	.align		4
.L_22:
        /*0038*/ 	.byte	0x03, 0x50
        /*003a*/ 	.short	0x0000


	//----- nvinfo : EIATTR_MAXREG_COUNT
	.align		4
        /*003c*/ 	.byte	0x03, 0x1b
        /*003e*/ 	.short	0x00ff


	//----- nvinfo : EIATTR_MERCURY_ISA_VERSION
	.align		4
        /*0040*/ 	.byte	0x03, 0x5f
        /*0042*/ 	.short	0x0101


	//----- nvinfo : EIATTR_INT_WARP_WIDE_INSTR_OFFSETS
	.align		4
        /*0044*/ 	.byte	0x04, 0x31
        /*0046*/ 	.short	(.L_24 - .L_23)


	//   ....[0]....
.L_23:
        /*0048*/ 	.word	0x00002b80


	//   ....[1]....
        /*004c*/ 	.word	0x00002c50


	//   ....[2]....
        /*0050*/ 	.word	0x00002de0


	//   ....[3]....
        /*0054*/ 	.word	0x00002ea0


	//   ....[4]....
        /*0058*/ 	.word	0x00002fc0


	//   ....[5]....
        /*005c*/ 	.word	0x00003090


	//   ....[6]....
        /*0060*/ 	.word	0x000032c0


	//   ....[7]....
        /*0064*/ 	.word	0x00003380


	//   ....[8]....
        /*0068*/ 	.word	0x000036a0


	//   ....[9]....
        /*006c*/ 	.word	0x00003760


	//----- nvinfo : EIATTR_VRC_CTA_INIT_COUNT
	.align		4
.L_24:
        /*0070*/ 	.byte	0x02, 0x4a
	.zero		1
	.zero		1


	//----- nvinfo : EIATTR_EXIT_INSTR_OFFSETS
	.align		4
        /*0074*/ 	.byte	0x04, 0x1c
        /*0076*/ 	.short	(.L_26 - .L_25)


	//   ....[0]....
.L_25:
        /*0078*/ 	.word	0x00002730


	//   ....[1]....
        /*007c*/ 	.word	0x00003470


	//   ....[2]....
        /*0080*/ 	.word	0x00003870


	//----- nvinfo : EIATTR_CRS_STACK_SIZE
	.align		4
.L_26:
        /*0084*/ 	.byte	0x04, 0x1e
        /*0086*/ 	.short	(.L_28 - .L_27)
.L_27:
        /*0088*/ 	.word	0x00000000


	//----- nvinfo : EIATTR_CBANK_PARAM_SIZE
	.align		4
.L_28:
        /*008c*/ 	.byte	0x03, 0x19
        /*008e*/ 	.short	0x0018


	//----- nvinfo : EIATTR_PARAM_CBANK
	.align		4
        /*0090*/ 	.byte	0x04, 0x0a
        /*0092*/ 	.short	(.L_30 - .L_29)
	.align		4
.L_29:
        /*0094*/ 	.word	index@(.nv.constant0._Z12sampleCirclePyS_y)
        /*0098*/ 	.short	0x0380
        /*009a*/ 	.short	0x0018


	//----- nvinfo : EIATTR_SW_WAR
	.align		4
.L_30:
        /*009c*/ 	.byte	0x04, 0x36
        /*009e*/ 	.short	(.L_32 - .L_31)
.L_31:
        /*00a0*/ 	.word	0x00000008
.L_32:


//--------------------- .nv.callgraph             --------------------------
	.section	.nv.callgraph,"",@"SHT_CUDA_CALLGRAPH"
	.align	4
	.sectionentsize	8
	.align		4
        /*0000*/ 	.word	0x00000000
	.align		4
        /*0004*/ 	.word	0xffffffff
	.align		4
        /*0008*/ 	.word	0x00000000
	.align		4
        /*000c*/ 	.word	0xfffffffe
	.align		4
        /*0010*/ 	.word	0x00000000
	.align		4
        /*0014*/ 	.word	0xfffffffd
	.align		4
        /*0018*/ 	.word	0x00000000
	.align		4
        /*001c*/ 	.word	0xfffffffc


//--------------------- .nv.constant4             --------------------------
	.section	.nv.constant4,"a",@progbits
	.align	8
	.align		8
.nv.constant4:
        /*0000*/ 	.dword	precalc_xorwow_matrix
	.align		8
        /*0008*/ 	.dword	precalc_xorwow_offset_matrix
	.align		8
        /*0010*/ 	.dword	mrg32k3aM1
	.align		8
        /*0018*/ 	.dword	mrg32k3aM2
	.align		8
        /*0020*/ 	.dword	mrg32k3aM1SubSeq
	.align		8
        /*0028*/ 	.dword	mrg32k3aM2SubSeq
	.align		8
        /*0030*/ 	.dword	mrg32k3aM1Seq
	.align		8
        /*0038*/ 	.dword	mrg32k3aM2Seq


//--------------------- .nv.constant3             --------------------------
	.section	.nv.constant3,"a",@progbits
	.align	8
.nv.constant3:
	.type		__cr_lgamma_table,@object
	.size		__cr_lgamma_table,(.L_8 - __cr_lgamma_table)
__cr_lgamma_table:
        /*0000*/ 	.byte	0x00, 0x00, 0x00, 0x00, 0x00, 0x00, 0x00, 0x00, 0x00, 0x00, 0x00, 0x00, 0x00, 0x00, 0x00, 0x00
        /*0010*/ 	.byte	0xef, 0x39, 0xfa, 0xfe, 0x42, 0x2e, 0xe6, 0x3f, 0x02, 0x20, 0x2a, 0xfa, 0x0b, 0xab, 0xfc, 0x3f
        /*0020*/ 	.byte	0xf9, 0x2c, 0x92, 0x7c, 0xa7, 0x6c, 0x09, 0x40, 0xc9, 0x79, 0x44, 0x3c, 0x64, 0x26, 0x13, 0x40
        /*0030*/ 	.byte	0xca, 0x01, 0xcf, 0x3a, 0x27, 0x51, 0x1a, 0x40, 0x30, 0xcc, 0x2d, 0xf3, 0xe1, 0x0c, 0x21, 0x40
        /*0040*/ 	.byte	0x0d, 0xb7, 0xfc, 0x82, 0x8e, 0x35, 0x25, 0x40
.L_8:


//--------------------- .text._Z12sampleCirclePyS_y --------------------------
	.section	.text._Z12sampleCirclePyS_y,"ax",@progbits
	.align	128
        .global         _Z12sampleCirclePyS_y
        .type           _Z12sampleCirclePyS_y,@function
        .size           _Z12sampleCirclePyS_y,(.L_x_25 - _Z12sampleCirclePyS_y)
        .other          _Z12sampleCirclePyS_y,@"STO_CUDA_ENTRY STV_DEFAULT"
_Z12sampleCirclePyS_y:
.text._Z12sampleCirclePyS_y:
[----:B------:R-:W0:Y:S01]  /*0000*/  LDC R1, c[0x0][0x37c] ;  /* 0x0000df00ff017b82 */ /* 0x000e220000000800 */
[----:B------:R-:W1:Y:S07]  /*0010*/  S2R R3, SR_TID.X ;  /* 0x0000000000037919 */ /* 0x000e6e0000002100 */
[----:B------:R-:W1:Y:S01]  /*0020*/  S2UR UR4, SR_CTAID.X ;  /* 0x00000000000479c3 */ /* 0x000e620000002500 */
[----:B0-----:R-:W-:Y:S01]  /*0030*/  VIADD R1, R1, 0xffffffd0 ;  /* 0xffffffd001017836 */ /* 0x001fe20000000000 */
[----:B------:R-:W0:Y:S01]  /*0040*/  LDCU.64 UR10, c[0x0][0x358] ;  /* 0x00006b00ff0a77ac */ /* 0x000e220008000a00 */
[----:B------:R-:W-:Y:S01]  /*0050*/  IMAD.MOV.U32 R8, RZ, RZ, 0x5cb04c0 ;  /* 0x05cb04c0ff087424 */ /* 0x000fe200078e00ff */
[----:B------:R-:W-:Y:S01]  /*0060*/  BSSY.RECONVERGENT B0, `(.L_x_0) ;  /* 0x0000269000007945 */ /* 0x000fe20003800200 */
[----:B------:R-:W-:-:S02]  /*0070*/  IMAD.MOV.U32 R9, RZ, RZ, 0x332ff5bd ;  /* 0x332ff5bdff097424 */ /* 0x000fc400078e00ff */
[----:B------:R-:W-:Y:S01]  /*0080*/  IMAD.MOV.U32 R10, RZ, RZ, 0x3e4e7d4d ;  /* 0x3e4e7d4dff0a7424 */ /* 0x000fe200078e00ff */
[----:B------:R-:W1:Y:S01]  /*0090*/  LDC R6, c[0x0][0x360] ;  /* 0x0000d800ff067b82 */ /* 0x000e620000000800 */
[----:B------:R-:W-:Y:S01]  /*00a0*/  IMAD.MOV.U32 R11, RZ, RZ, -0x75bd8fc ;  /* 0xf8a42704ff0b7424 */ /* 0x000fe200078e00ff */
[----:B------:R2:W-:Y:S01]  /*00b0*/  STL.64 [R1], R8 ;  /* 0x0000000801007387 */ /* 0x0005e20000100a00 */
[----:B------:R-:W-:Y:S02]  /*00c0*/  IMAD.MOV.U32 R12, RZ, RZ, -0x23270784 ;  /* 0xdcd8f87cff0c7424 */ /* 0x000fe400078e00ff */
[----:B------:R-:W-:Y:S01]  /*00d0*/  IMAD.MOV.U32 R13, RZ, RZ, 0x2c2c67c1 ;  /* 0x2c2c67c1ff0d7424 */ /* 0x000fe200078e00ff */
[----:B------:R2:W-:Y:S01]  /*00e0*/  STL.64 [R1+0x8], R10 ;  /* 0x0000080a01007387 */ /* 0x0005e20000100a00 */
[----:B------:R-:W-:Y:S02]  /*00f0*/  IMAD.MOV.U32 R0, RZ, RZ, 0x332ff5bd ;  /* 0x332ff5bdff007424 */ /* 0x000fe400078e00ff */
[----:B------:R-:W-:Y:S01]  /*0100*/  IMAD.MOV.U32 R5, RZ, RZ, -0x75bd8fc ;  /* 0xf8a42704ff057424 */ /* 0x000fe200078e00ff */
[----:B------:R2:W-:Y:S01]  /*0110*/  STL.64 [R1+0x10], R12 ;  /* 0x0000100c01007387 */ /* 0x0005e20000100a00 */
[----:B------:R-:W-:-:S02]  /*0120*/  IMAD.MOV.U32 R4, RZ, RZ, 0x3e4e7d4d ;  /* 0x3e4e7d4dff047424 */ /* 0x000fc400078e00ff */
[----:B------:R-:W-:Y:S02]  /*0130*/  IMAD.MOV.U32 R2, RZ, RZ, -0x23270784 ;  /* 0xdcd8f87cff027424 */ /* 0x000fe400078e00ff */
[----:B-1----:R-:W-:Y:S02]  /*0140*/  IMAD R6, R6, UR4, R3 ;  /* 0x0000000406067c24 */ /* 0x002fe4000f8e0203 */
[----:B------:R-:W-:-:S03]  /*0150*/  IMAD.MOV.U32 R3, RZ, RZ, 0x2c2c67c1 ;  /* 0x2c2c67c1ff037424 */ /* 0x000fc600078e00ff */
[----:B------:R-:W-:-:S13]  /*0160*/  ISETP.NE.AND P0, PT, R6, RZ, PT ;  /* 0x000000ff0600720c */ /* 0x000fda0003f05270 */
[----:B0-2---:R-:W-:Y:S05]  /*0170*/  @!P0 BRA `(.L_x_1) ;  /* 0x00000024005c8947 */ /* 0x005fea0003800000 */
[--C-:B------:R-:W-:Y:S01]  /*0180*/  SHF.R.S32.HI R10, RZ, 0x1f, R6.reuse ;  /* 0x0000001fff0a7819 */ /* 0x100fe20000011406 */
[----:B------:R-:W-:Y:S02]  /*0190*/  IMAD.MOV.U32 R13, RZ, RZ, R6 ;  /* 0x000000ffff0d7224 */ /* 0x000fe400078e0006 */
[----:B------:R-:W-:Y:S02]  /*01a0*/  IMAD.MOV.U32 R11, RZ, RZ, RZ ;  /* 0x000000ffff0b7224 */ /* 0x000fe400078e00ff */
[----:B------:R-:W-:Y:S02]  /*01b0*/  IMAD.MOV.U32 R0, RZ, RZ, 0x332ff5bd ;  /* 0x332ff5bdff007424 */ /* 0x000fe400078e00ff */
[----:B------:R-:W-:Y:S02]  /*01c0*/  IMAD.MOV.U32 R4, RZ, RZ, 0x3e4e7d4d ;  /* 0x3e4e7d4dff047424 */ /* 0x000fe400078e00ff */
[----:B------:R-:W-:Y:S02]  /*01d0*/  IMAD.MOV.U32 R5, RZ, RZ, -0x75bd8fc ;  /* 0xf8a42704ff057424 */ /* 0x000fe400078e00ff */
[----:B------:R-:W-:-:S02]  /*01e0*/  IMAD.MOV.U32 R2, RZ, RZ, -0x23270784 ;  /* 0xdcd8f87cff027424 */ /* 0x000fc400078e00ff */
[----:B------:R-:W-:-:S07]  /*01f0*/  IMAD.MOV.U32 R3, RZ, RZ, 0x2c2c67c1 ;  /* 0x2c2c67c1ff037424 */ /* 0x000fce00078e00ff */
.L_x_10:
[----:B------:R-:W-:Y:S01]  /*0200*/  LOP3.LUT R6, R13, 0x3, RZ, 0xc0, !PT ;  /* 0x000000030d067812 */ /* 0x000fe200078ec0ff */
[----:B------:R-:W-:Y:S03]  /*0210*/  BSSY.RECONVERGENT B1, `(.L_x_2) ;  /* 0x0000247000017945 */ /* 0x000fe60003800200 */
[----:B------:R-:W-:-:S04]  /*0220*/  ISETP.NE.U32.AND P0, PT, R6, RZ, PT ;  /* 0x000000ff0600720c */ /* 0x000fc80003f05070 */
[----:B------:R-:W-:-:S13]  /*0230*/  ISETP.NE.AND.EX P0, PT, RZ, RZ, PT, P0 ;  /* 0x000000ffff00720c */ /* 0x000fda0003f05300 */
[----:B0-----:R-:W-:Y:S05]  /*0240*/  @!P0 BRA `(.L_x_3) ;  /* 0x00000024000c8947 */ /* 0x001fea0003800000 */
[----:B------:R-:W0:Y:S01]  /*0250*/  LDC.64 R8, c[0x4][RZ] ;  /* 0x01000000ff087b82 */ /* 0x000e220000000a00 */
[----:B------:R-:W-:Y:S01]  /*0260*/  IMAD.MOV.U32 R0, RZ, RZ, RZ ;  /* 0x000000ffff007224 */ /* 0x000fe200078e00ff */
[----:B------:R-:W-:Y:S01]  /*0270*/  CS2R R2, SRZ ;  /* 0x0000000000027805 */ /* 0x000fe2000001ff00 */
[----:B------:R-:W-:Y:S01]  /*0280*/  IMAD.MOV.U32 R12, RZ, RZ, RZ ;  /* 0x000000ffff0c7224 */ /* 0x000fe200078e00ff */
[----:B------:R-:W-:Y:S01]  /*0290*/  CS2R R4, SRZ ;  /* 0x0000000000047805 */ /* 0x000fe2000001ff00 */
[----:B0-----:R-:W-:-:S07]  /*02a0*/  IMAD.WIDE.U32 R8, R11, 0xc80, R8 ;  /* 0x00000c800b087825 */ /* 0x001fce00078e0008 */
.L_x_5:
[----:B------:R-:W-:-:S06]  /*02b0*/  IMAD R14, R12, 0x4, R1 ;  /* 0x000000040c0e7824 */ /* 0x000fcc00078e0201 */
[----:B------:R-:W5:Y:S01]  /*02c0*/  LDL R14, [R14+0x4] ;  /* 0x000004000e0e7983 */ /* 0x000f620000100800 */
[----:B------:R-:W-:Y:S01]  /*02d0*/  IMAD.SHL.U32 R15, R12, 0x20, RZ ;  /* 0x000000200c0f7824 */ /* 0x000fe200078e00ff */
[----:B------:R-:W-:-:S06]  /*02e0*/  UMOV UR4, URZ ;  /* 0x000000ff00047c82 */ /* 0x000fcc0008000000 */
.L_x_4:
[----:B-----5:R-:W-:Y:S01]  /*02f0*/  SHF.R.U32.HI R20, RZ, UR4, R14 ;  /* 0x00000004ff147c19 */ /* 0x020fe2000801160e */
[----:B------:R-:W-:-:S03]  /*0300*/  VIADD R6, R15, UR4 ;  /* 0x000000040f067c36 */ /* 0x000fc60008000000 */
[----:B------:R-:W-:-:S04]  /*0310*/  LOP3.LUT R7, R20, 0x1, RZ, 0xc0, !PT ;  /* 0x0000000114077812 */ /* 0x000fc800078ec0ff */
[----:B------:R-:W-:Y:S01]  /*0320*/  ISETP.NE.U32.AND P0, PT, R7, 0x1, PT ;  /* 0x000000010700780c */ /* 0x000fe20003f05070 */
[----:B------:R-:W-:-:S03]  /*0330*/  IMAD R7, R6, 0x5, RZ ;  /* 0x0000000506077824 */ /* 0x000fc600078e02ff */
[----:B------:R-:W-:Y:S01]  /*0340*/  R2P PR, R20, 0x7e ;  /* 0x0000007e14007804 */ /* 0x000fe20000000000 */
[----:B------:R-:W-:-:S08]  /*0350*/  IMAD.WIDE.U32 R6, R7, 0x4, R8 ;  /* 0x0000000407067825 */ /* 0x000fd000078e0008 */
[----:B------:R-:W2:Y:S04]  /*0360*/  @!P0 LDG.E R17, desc[UR10][R6.64] ;  /* 0x0000000a06118981 */ /* 0x000ea8000c1e1900 */
[----:B------:R-:W3:Y:S04]  /*0370*/  @P1 LDG.E R19, desc[UR10][R6.64+0x14] ;  /* 0x0000140a06131981 */ /* 0x000ee8000c1e1900 */
[----:B------:R-:W4:Y:S04]  /*0380*/  @P2 LDG.E R21, desc[UR10][R6.64+0x28] ;  /* 0x0000280a06152981 */ /* 0x000f28000c1e1900 */
[----:B------:R-:W4:Y:S04]  /*0390*/  @P3 LDG.E R23, desc[UR10][R6.64+0x3c] ;  /* 0x00003c0a06173981 */ /* 0x000f28000c1e1900 */
[----:B------:R-:W4:Y:S04]  /*03a0*/  @!P0 LDG.E R16, desc[UR10][R6.64+0x8] ;  /* 0x0000080a06108981 */ /* 0x000f28000c1e1900 */
[----:B------:R-:W4:Y:S04]  /*03b0*/  @P4 LDG.E R25, desc[UR10][R6.64+0x50] ;  /* 0x0000500a06194981 */ /* 0x000f28000c1e1900 */
[----:B------:R-:W4:Y:S04]  /*03c0*/  @!P0 LDG.E R18, desc[UR10][R6.64+0x10] ;  /* 0x0000100a06128981 */ /* 0x000f28000c1e1900 */
[----:B------:R-:W4:Y:S04]  /*03d0*/  @P1 LDG.E R22, desc[UR10][R6.64+0x1c] ;  /* 0x00001c0a06161981 */ /* 0x000f28000c1e1900 */
[----:B------:R-:W4:Y:S04]  /*03e0*/  @P1 LDG.E R24, desc[UR10][R6.64+0x24] ;  /* 0x0000240a06181981 */ /* 0x000f28000c1e1900 */
[----:B------:R-:W4:Y:S01]  /*03f0*/  @P6 LDG.E R27, desc[UR10][R6.64+0x78] ;  /* 0x0000780a061b6981 */ /* 0x000f22000c1e1900 */
[----:B--2---:R-:W-:-:S03]  /*0400*/  @!P0 LOP3.LUT R0, R0, R17, RZ, 0x3c, !PT ;  /* 0x0000001100008212 */ /* 0x004fc600078e3cff */
[----:B------:R-:W2:Y:S01]  /*0410*/  @!P0 LDG.E R17, desc[UR10][R6.64+0x4] ;  /* 0x0000040a06118981 */ /* 0x000ea2000c1e1900 */
[----:B---3--:R-:W-:-:S03]  /*0420*/  @P1 LOP3.LUT R0, R0, R19, RZ, 0x3c, !PT ;  /* 0x0000001300001212 */ /* 0x008fc600078e3cff */
[----:B------:R-:W3:Y:S01]  /*0430*/  @!P0 LDG.E R19, desc[UR10][R6.64+0xc] ;  /* 0x00000c0a06138981 */ /* 0x000ee2000c1e1900 */
[----:B----4-:R-:W-:-:S03]  /*0440*/  @P2 LOP3.LUT R0, R0, R21, RZ, 0x3c, !PT ;  /* 0x0000001500002212 */ /* 0x010fc600078e3cff */
[----:B------:R-:W4:Y:S01]  /*0450*/  @P1 LDG.E R21, desc[UR10][R6.64+0x18] ;  /* 0x0000180a06151981 */ /* 0x000f22000c1e1900 */
[----:B------:R-:W-:-:S03]  /*0460*/  @P3 LOP3.LUT R0, R0, R23, RZ, 0x3c, !PT ;  /* 0x0000001700003212 */ /* 0x000fc600078e3cff */
[----:B------:R-:W4:Y:S01]  /*0470*/  @P5 LDG.E R23, desc[UR10][R6.64+0x64] ;  /* 0x0000640a06175981 */ /* 0x000f22000c1e1900 */
[----:B------:R-:W-:-:S03]  /*0480*/  @!P0 LOP3.LUT R5, R5, R16, RZ, 0x3c, !PT ;  /* 0x0000001005058212 */ /* 0x000fc600078e3cff */
[----:B------:R-:W4:Y:S01]  /*0490*/  @P2 LDG.E R16, desc[UR10][R6.64+0x30] ;  /* 0x0000300a06102981 */ /* 0x000f22000c1e1900 */
[----:B------:R-:W-:-:S03]  /*04a0*/  @P4 LOP3.LUT R0, R0, R25, RZ, 0x3c, !PT ;  /* 0x0000001900004212 */ /* 0x000fc600078e3cff */
[----:B------:R-:W4:Y:S01]  /*04b0*/  @P3 LDG.E R25, desc[UR10][R6.64+0x48] ;  /* 0x0000480a06193981 */ /* 0x000f22000c1e1900 */
[----:B------:R-:W-:-:S03]  /*04c0*/  @!P0 LOP3.LUT R3, R3, R18, RZ, 0x3c, !PT ;  /* 0x0000001203038212 */ /* 0x000fc600078e3cff */
[----:B------:R-:W4:Y:S01]  /*04d0*/  @P2 LDG.E R18, desc[UR10][R6.64+0x38] ;  /* 0x0000380a06122981 */ /* 0x000f22000c1e1900 */
[----:B------:R-:W-:-:S03]  /*04e0*/  @P1 LOP3.LUT R5, R5, R22, RZ, 0x3c, !PT ;  /* 0x0000001605051212 */ /* 0x000fc600078e3cff */
[----:B------:R-:W4:Y:S01]  /*04f0*/  @P3 LDG.E R22, desc[UR10][R6.64+0x44] ;  /* 0x0000440a06163981 */ /* 0x000f22000c1e1900 */
[----:B--2---:R-:W-:-:S03]  /*0500*/  @!P0 LOP3.LUT R4, R4, R17, RZ, 0x3c, !PT ;  /* 0x0000001104048212 */ /* 0x004fc600078e3cff */
[----:B------:R-:W2:Y:S01]  /*0510*/  @P1 LDG.E R17, desc[UR10][R6.64+0x20] ;  /* 0x0000200a06111981 */ /* 0x000ea2000c1e1900 */
[----:B---3--:R-:W-:-:S03]  /*0520*/  @!P0 LOP3.LUT R2, R2, R19, RZ, 0x3c, !PT ;  /* 0x0000001302028212 */ /* 0x008fc600078e3cff */
[----:B------:R-:W3:Y:S01]  /*0530*/  @P2 LDG.E R19, desc[UR10][R6.64+0x2c] ;  /* 0x00002c0a06132981 */ /* 0x000ee2000c1e1900 */
[----:B----4-:R-:W-:-:S03]  /*0540*/  @P1 LOP3.LUT R4, R4, R21, RZ, 0x3c, !PT ;  /* 0x0000001504041212 */ /* 0x010fc600078e3cff */
[----:B------:R-:W4:Y:S01]  /*0550*/  @P2 LDG.E R21, desc[UR10][R6.64+0x34] ;  /* 0x0000340a06152981 */ /* 0x000f22000c1e1900 */
[----:B------:R-:W-:-:S03]  /*0560*/  @P5 LOP3.LUT R0, R0, R23, RZ, 0x3c, !PT ;  /* 0x0000001700005212 */ /* 0x000fc600078e3cff */
[----:B------:R-:W4:Y:S01]  /*0570*/  @P3 LDG.E R23, desc[UR10][R6.64+0x40] ;  /* 0x0000400a06173981 */ /* 0x000f22000c1e1900 */
[----:B------:R-:W-:Y:S02]  /*0580*/  @P1 LOP3.LUT R3, R3, R24, RZ, 0x3c, !PT ;  /* 0x0000001803031212 */ /* 0x000fe400078e3cff */
[----:B------:R-:W-:Y:S01]  /*0590*/  @P2 LOP3.LUT R5, R5, R16, RZ, 0x3c, !PT ;  /* 0x0000001005052212 */ /* 0x000fe200078e3cff */
[----:B------:R-:W4:Y:S04]  /*05a0*/  @P5 LDG.E R24, desc[UR10][R6.64+0x6c] ;  /* 0x00006c0a06185981 */ /* 0x000f28000c1e1900 */
[----:B------:R-:W4:Y:S01]  /*05b0*/  @P3 LDG.E R16, desc[UR10][R6.64+0x4c] ;  /* 0x00004c0a06103981 */ /* 0x000f22000c1e1900 */
[----:B------:R-:W-:-:S03]  /*05c0*/  @P2 LOP3.LUT R3, R3, R18, RZ, 0x3c, !PT ;  /* 0x0000001203032212 */ /* 0x000fc600078e3cff */
[----:B------:R-:W4:Y:S01]  /*05d0*/  @P4 LDG.E R18, desc[UR10][R6.64+0x58] ;  /* 0x0000580a06124981 */ /* 0x000f22000c1e1900 */
[----:B------:R-:W-:-:S03]  /*05e0*/  @P3 LOP3.LUT R5, R5, R22, RZ, 0x3c, !PT ;  /* 0x0000001605053212 */ /* 0x000fc600078e3cff */
[----:B------:R-:W4:Y:S01]  /*05f0*/  @P4 LDG.E R22, desc[UR10][R6.64+0x60] ;  /* 0x0000600a06164981 */ /* 0x000f22000c1e1900 */
[----:B--2---:R-:W-:-:S03]  /*0600*/  @P1 LOP3.LUT R2, R2, R17, RZ, 0x3c, !PT ;  /* 0x0000001102021212 */ /* 0x004fc600078e3cff */
[----:B------:R-:W2:Y:S01]  /*0610*/  @P4 LDG.E R17, desc[UR10][R6.64+0x54] ;  /* 0x0000540a06114981 */ /* 0x000ea2000c1e1900 */
[----:B---3--:R-:W-:-:S03]  /*0620*/  @P2 LOP3.LUT R4, R4, R19, RZ, 0x3c, !PT ;  /* 0x0000001304042212 */ /* 0x008fc600078e3cff */
[----:B------:R-:W3:Y:S01]  /*0630*/  @P4 LDG.E R19, desc[UR10][R6.64+0x5c] ;  /* 0x00005c0a06134981 */ /* 0x000ee2000c1e1900 */
[----:B----4-:R-:W-:-:S03]  /*0640*/  @P2 LOP3.LUT R2, R2, R21, RZ, 0x3c, !PT ;  /* 0x0000001502022212 */ /* 0x010fc600078e3cff */
[----:B------:R-:W4:Y:S01]  /*0650*/  @P5 LDG.E R21, desc[UR10][R6.64+0x68] ;  /* 0x0000680a06155981 */ /* 0x000f22000c1e1900 */
[----:B------:R-:W-:-:S03]  /*0660*/  @P3 LOP3.LUT R4, R4, R23, RZ, 0x3c, !PT ;  /* 0x0000001704043212 */ /* 0x000fc600078e3cff */
[----:B------:R-:W4:Y:S01]  /*0670*/  @P5 LDG.E R23, desc[UR10][R6.64+0x70] ;  /* 0x0000700a06175981 */ /* 0x000f22000c1e1900 */
[----:B------:R-:W-:Y:S02]  /*0680*/  LOP3.LUT P0, RZ, R20, 0x80, RZ, 0xc0, !PT ;  /* 0x0000008014ff7812 */ /* 0x000fe4000780c0ff */
[----:B------:R-:W-:Y:S02]  /*0690*/  @P3 LOP3.LUT R2, R2, R25, RZ, 0x3c, !PT ;  /* 0x0000001902023212 */ /* 0x000fe400078e3cff */
[----:B------:R-:W-:Y:S02]  /*06a0*/  @P3 LOP3.LUT R3, R3, R16, RZ, 0x3c, !PT ;  /* 0x0000001003033212 */ /* 0x000fe400078e3cff */
[----:B------:R-:W4:Y:S01]  /*06b0*/  @P5 LDG.E R16, desc[UR10][R6.64+0x74] ;  /* 0x0000740a06105981 */ /* 0x000f22000c1e1900 */
[----:B------:R-:W-:-:S03]  /*06c0*/  @P4 LOP3.LUT R5, R5, R18, RZ, 0x3c, !PT ;  /* 0x0000001205054212 */ /* 0x000fc600078e3cff */
[----:B------:R-:W4:Y:S01]  /*06d0*/  @P6 LDG.E R18, desc[UR10][R6.64+0x80] ;  /* 0x0000800a06126981 */ /* 0x000f22000c1e1900 */
[----:B------:R-:W-:-:S03]  /*06e0*/  @P4 LOP3.LUT R3, R3, R22, RZ, 0x3c, !PT ;  /* 0x0000001603034212 */ /* 0x000fc600078e3cff */
[----:B------:R-:W4:Y:S01]  /*06f0*/  @P6 LDG.E R22, desc[UR10][R6.64+0x88] ;  /* 0x0000880a06166981 */ /* 0x000f22000c1e1900 */
[----:B------:R-:W-:-:S03]  /*0700*/  @P5 LOP3.LUT R5, R5, R24, RZ, 0x3c, !PT ;  /* 0x0000001805055212 */ /* 0x000fc600078e3cff */
[----:B------:R-:W4:Y:S04]  /*0710*/  @P0 LDG.E R25, desc[UR10][R6.64+0x8c] ;  /* 0x00008c0a06190981 */ /* 0x000f28000c1e1900 */
[----:B------:R-:W4:Y:S04]  /*0720*/  @P0 LDG.E R24, desc[UR10][R6.64+0x94] ;  /* 0x0000940a06180981 */ /* 0x000f28000c1e1900 */
        /* <DEDUP_REMOVED lines=9> */
[----:B------:R-:W-:Y:S02]  /*07c0*/  @P6 LOP3.LUT R0, R0, R27, RZ, 0x3c, !PT ;  /* 0x0000001b00006212 */ /* 0x000fe400078e3cff */
[----:B------:R-:W-:Y:S02]  /*07d0*/  @P5 LOP3.LUT R3, R3, R16, RZ, 0x3c, !PT ;  /* 0x0000001003035212 */ /* 0x000fe400078e3cff */
[----:B------:R-:W-:Y:S02]  /*07e0*/  @P6 LOP3.LUT R5, R5, R18, RZ, 0x3c, !PT ;  /* 0x0000001205056212 */ /* 0x000fe400078e3cff */
[----:B------:R-:W-:Y:S02]  /*07f0*/  @P6 LOP3.LUT R3, R3, R22, RZ, 0x3c, !PT ;  /* 0x0000001603036212 */ /* 0x000fe400078e3cff */
[----:B------:R-:W-:Y:S02]  /*0800*/  @P0 LOP3.LUT R0, R0, R25, RZ, 0x3c, !PT ;  /* 0x0000001900000212 */ /* 0x000fe400078e3cff */
[----:B------:R-:W-:-:S02]  /*0810*/  @P0 LOP3.LUT R5, R5, R24, RZ, 0x3c, !PT ;  /* 0x0000001805050212 */ /* 0x000fc400078e3cff */
[----:B------:R-:W-:Y:S02]  /*0820*/  @P0 LOP3.LUT R3, R3, R26, RZ, 0x3c, !PT ;  /* 0x0000001a03030212 */ /* 0x000fe400078e3cff */
[----:B--2---:R-:W-:Y:S02]  /*0830*/  @P6 LOP3.LUT R4, R4, R17, RZ, 0x3c, !PT ;  /* 0x0000001104046212 */ /* 0x004fe400078e3cff */
[----:B---3--:R-:W-:Y:S02]  /*0840*/  @P6 LOP3.LUT R2, R2, R19, RZ, 0x3c, !PT ;  /* 0x0000001302026212 */ /* 0x008fe400078e3cff */
[----:B----4-:R-:W-:Y:S02]  /*0850*/  @P0 LOP3.LUT R4, R4, R21, RZ, 0x3c, !PT ;  /* 0x0000001504040212 */ /* 0x010fe400078e3cff */
[----:B------:R-:W-:Y:S02]  /*0860*/  @P0 LOP3.LUT R2, R2, R23, RZ, 0x3c, !PT ;  /* 0x0000001702020212 */ /* 0x000fe400078e3cff */
[----:B------:R-:W-:-:S13]  /*0870*/  R2P PR, R20.B1, 0x7f ;  /* 0x0000007f14007804 */ /* 0x000fda0000001000 */
[----:B------:R-:W2:Y:S04]  /*0880*/  @P0 LDG.E R18, desc[UR10][R6.64+0xb0] ;  /* 0x0000b00a06120981 */ /* 0x000ea8000c1e1900 */
[----:B------:R-:W3:Y:S04]  /*0890*/  @P0 LDG.E R21, desc[UR10][R6.64+0xa0] ;  /* 0x0000a00a06150981 */ /* 0x000ee8000c1e1900 */
[----:B------:R-:W4:Y:S04]  /*08a0*/  @P0 LDG.E R23, desc[UR10][R6.64+0xa4] ;  /* 0x0000a40a06170981 */ /* 0x000f28000c1e1900 */
[----:B------:R-:W4:Y:S04]  /*08b0*/  @P0 LDG.E R16, desc[UR10][R6.64+0xa8] ;  /* 0x0000a80a06100981 */ /* 0x000f28000c1e1900 */
[----:B------:R-:W4:Y:S04]  /*08c0*/  @P0 LDG.E R25, desc[UR10][R6.64+0xac] ;  /* 0x0000ac0a06190981 */ /* 0x000f28000c1e1900 */
[----:B------:R-:W4:Y:S04]  /*08d0*/  @P1 LDG.E R27, desc[UR10][R6.64+0xb4] ;  /* 0x0000b40a061b1981 */ /* 0x000f28000c1e1900 */
[----:B------:R-:W4:Y:S04]  /*08e0*/  @P2 LDG.E R29, desc[UR10][R6.64+0xc8] ;  /* 0x0000c80a061d2981 */ /* 0x000f28000c1e1900 */
[----:B------:R-:W4:Y:S04]  /*08f0*/  @P3 LDG.E R19, desc[UR10][R6.64+0xdc] ;  /* 0x0000dc0a06133981 */ /* 0x000f28000c1e1900 */
        /* <DEDUP_REMOVED lines=12> */
[----:B------:R-:W-:Y:S01]  /*09c0*/  LOP3.LUT P0, RZ, R20, 0x8000, RZ, 0xc0, !PT ;  /* 0x0000800014ff7812 */ /* 0x000fe2000780c0ff */
[----:B------:R-:W4:Y:S04]  /*09d0*/  @P1 LDG.E R25, desc[UR10][R6.64+0xc0] ;  /* 0x0000c00a06191981 */ /* 0x000f28000c1e1900 */
[----:B------:R-:W4:Y:S01]  /*09e0*/  @P1 LDG.E R20, desc[UR10][R6.64+0xc4] ;  /* 0x0000c40a06141981 */ /* 0x000f22000c1e1900 */
[----:B------:R-:W-:-:S03]  /*09f0*/  @P1 LOP3.LUT R0, R0, R27, RZ, 0x3c, !PT ;  /* 0x0000001b00001212 */ /* 0x000fc600078e3cff */
[----:B------:R-:W4:Y:S01]  /*0a00*/  @P2 LDG.E R27, desc[UR10][R6.64+0xcc] ;  /* 0x0000cc0a061b2981 */ /* 0x000f22000c1e1900 */
[----:B------:R-:W-:-:S03]  /*0a10*/  @P2 LOP3.LUT R0, R0, R29, RZ, 0x3c, !PT ;  /* 0x0000001d00002212 */ /* 0x000fc600078e3cff */
[----:B------:R-:W4:Y:S01]  /*0a20*/  @P6 LDG.E R29, desc[UR10][R6.64+0x118] ;  /* 0x0001180a061d6981 */ /* 0x000f22000c1e1900 */
[----:B------:R-:W-:-:S03]  /*0a30*/  @P3 LOP3.LUT R0, R0, R19, RZ, 0x3c, !PT ;  /* 0x0000001300003212 */ /* 0x000fc600078e3cff */
[----:B------:R-:W4:Y:S01]  /*0a40*/  @P2 LDG.E R19, desc[UR10][R6.64+0xd4] ;  /* 0x0000d40a06132981 */ /* 0x000f22000c1e1900 */
[----:B------:R-:W-:-:S03]  /*0a50*/  @P4 LOP3.LUT R0, R0, R17, RZ, 0x3c, !PT ;  /* 0x0000001100004212 */ /* 0x000fc600078e3cff */
[----:B------:R-:W4:Y:S04]  /*0a60*/  @P5 LDG.E R17, desc[UR10][R6.64+0x108] ;  /* 0x0001080a06115981 */ /* 0x000f28000c1e1900 */
[----:B------:R-:W4:Y:S01]  /*0a70*/  @P0 LDG.E R26, desc[UR10][R6.64+0x13c] ;  /* 0x00013c0a061a0981 */ /* 0x000f22000c1e1900 */
[----:B--2---:R-:W-:-:S03]  /*0a80*/  @P1 LOP3.LUT R5, R5, R18, RZ, 0x3c, !PT ;  /* 0x0000001205051212 */ /* 0x004fc600078e3cff */
[----:B------:R-:W2:Y:S01]  /*0a90*/  @P4 LDG.E R18, desc[UR10][R6.64+0x100] ;  /* 0x0001000a06124981 */ /* 0x000ea2000c1e1900 */
[----:B---3--:R-:W-:Y:S02]  /*0aa0*/  @P5 LOP3.LUT R0, R0, R21, RZ, 0x3c, !PT ;  /* 0x0000001500005212 */ /* 0x008fe400078e3cff */
[----:B------:R-:W-:Y:S01]  /*0ab0*/  @P2 LOP3.LUT R5, R5, R22, RZ, 0x3c, !PT ;  /* 0x0000001605052212 */ /* 0x000fe200078e3cff */
[----:B------:R-:W3:Y:S01]  /*0ac0*/  @P3 LDG.E R21, desc[UR10][R6.64+0xe0] ;  /* 0x0000e00a06153981 */ /* 0x000ee2000c1e1900 */
[----:B----4-:R-:W-:-:S03]  /*0ad0*/  @P1 LOP3.LUT R4, R4, R23, RZ, 0x3c, !PT ;  /* 0x0000001704041212 */ /* 0x010fc600078e3cff */
[----:B------:R-:W4:Y:S04]  /*0ae0*/  @P3 LDG.E R22, desc[UR10][R6.64+0xec] ;  /* 0x0000ec0a06163981 */ /* 0x000f28000c1e1900 */
[----:B------:R-:W2:Y:S01]  /*0af0*/  @P3 LDG.E R23, desc[UR10][R6.64+0xe8] ;  /* 0x0000e80a06173981 */ /* 0x000ea2000c1e1900 */
[----:B------:R-:W-:-:S03]  /*0b00*/  @P1 LOP3.LUT R2, R2, R25, RZ, 0x3c, !PT ;  /* 0x0000001902021212 */ /* 0x000fc600078e3cff */
[----:B------:R-:W2:Y:S01]  /*0b10*/  @P4 LDG.E R25, desc[UR10][R6.64+0xf4] ;  /* 0x0000f40a06194981 */ /* 0x000ea2000c1e1900 */
[----:B------:R-:W-:-:S03]  /*0b20*/  @P1 LOP3.LUT R3, R3, R20, RZ, 0x3c, !PT ;  /* 0x0000001403031212 */ /* 0x000fc600078e3cff */
[----:B------:R-:W2:Y:S01]  /*0b30*/  @P3 LDG.E R20, desc[UR10][R6.64+0xe4] ;  /* 0x0000e40a06143981 */ /* 0x000ea2000c1e1900 */
[----:B------:R-:W-:Y:S02]  /*0b40*/  @P2 LOP3.LUT R4, R4, R27, RZ, 0x3c, !PT ;  /* 0x0000001b04042212 */ /* 0x000fe400078e3cff */
[----:B------:R-:W-:Y:S01]  /*0b50*/  @P2 LOP3.LUT R3, R3, R16, RZ, 0x3c, !PT ;  /* 0x0000001003032212 */ /* 0x000fe200078e3cff */
[----:B------:R-:W2:Y:S04]  /*0b60*/  @P4 LDG.E R27, desc[UR10][R6.64+0xfc] ;  /* 0x0000fc0a061b4981 */ /* 0x000ea8000c1e1900 */
[----:B------:R-:W2:Y:S01]  /*0b70*/  @P5 LDG.E R16, desc[UR10][R6.64+0x10c] ;  /* 0x00010c0a06105981 */ /* 0x000ea2000c1e1900 */
[----:B------:R-:W-:-:S03]  /*0b80*/  @P2 LOP3.LUT R2, R2, R19, RZ, 0x3c, !PT ;  /* 0x0000001302022212 */ /* 0x000fc600078e3cff */
[----:B------:R-:W2:Y:S01]  /*0b90*/  @P5 LDG.E R19, desc[UR10][R6.64+0x110] ;  /* 0x0001100a06135981 */ /* 0x000ea2000c1e1900 */
[----:B------:R-:W-:-:S03]  /*0ba0*/  @P6 LOP3.LUT R0, R0, R29, RZ, 0x3c, !PT ;  /* 0x0000001d00006212 */ /* 0x000fc600078e3cff */
[----:B------:R-:W2:Y:S01]  /*0bb0*/  @P0 LDG.E R29, desc[UR10][R6.64+0x12c] ;  /* 0x00012c0a061d0981 */ /* 0x000ea2000c1e1900 */
[----:B---3--:R-:W-:-:S03]  /*0bc0*/  @P3 LOP3.LUT R4, R4, R21, RZ, 0x3c, !PT ;  /* 0x0000001504043212 */ /* 0x008fc600078e3cff */
[----:B------:R-:W3:Y:S01]  /*0bd0*/  @P6 LDG.E R21, desc[UR10][R6.64+0x11c] ;  /* 0x00011c0a06156981 */ /* 0x000ee2000c1e1900 */
[----:B----4-:R-:W-:-:S03]  /*0be0*/  @P3 LOP3.LUT R3, R3, R22, RZ, 0x3c, !PT ;  /* 0x0000001603033212 */ /* 0x010fc600078e3cff */
[----:B------:R-:W4:Y:S01]  /*0bf0*/  @P6 LDG.E R22, desc[UR10][R6.64+0x128] ;  /* 0x0001280a06166981 */ /* 0x000f22000c1e1900 */
[----:B--2---:R-:W-:Y:S02]  /*0c00*/  @P3 LOP3.LUT R2, R2, R23, RZ, 0x3c, !PT ;  /* 0x0000001702023212 */ /* 0x004fe400078e3cff */
[----:B------:R-:W-:Y:S01]  /*0c10*/  @P4 LOP3.LUT R3, R3, R18, RZ, 0x3c, !PT ;  /* 0x0000001203034212 */ /* 0x000fe200078e3cff */
[----:B------:R-:W2:Y:S01]  /*0c20*/  @P6 LDG.E R23, desc[UR10][R6.64+0x124] ;  /* 0x0001240a06176981 */ /* 0x000ea2000c1e1900 */
[----:B------:R-:W-:-:S03]  /*0c30*/  @P4 LOP3.LUT R4, R4, R25, RZ, 0x3c, !PT ;  /* 0x0000001904044212 */ /* 0x000fc600078e3cff */
[----:B------:R-:W4:Y:S01]  /*0c40*/  @P6 LDG.E R18, desc[UR10][R6.64+0x120] ;  /* 0x0001200a06126981 */ /* 0x000f22000c1e1900 */
[----:B------:R-:W-:-:S03]  /*0c50*/  @P3 LOP3.LUT R5, R5, R20, RZ, 0x3c, !PT ;  /* 0x0000001405053212 */ /* 0x000fc600078e3cff */
[----:B------:R-:W4:Y:S01]  /*0c60*/  @P5 LDG.E R20, desc[UR10][R6.64+0x114] ;  /* 0x0001140a06145981 */ /* 0x000f22000c1e1900 */
[----:B------:R-:W-:Y:S02]  /*0c70*/  @P4 LOP3.LUT R5, R5, R24, RZ, 0x3c, !PT ;  /* 0x0000001805054212 */ /* 0x000fe400078e3cff */
[----:B------:R-:W-:Y:S01]  /*0c80*/  @P5 LOP3.LUT R4, R4, R17, RZ, 0x3c, !PT ;  /* 0x0000001104045212 */ /* 0x000fe200078e3cff */
[----:B------:R-:W4:Y:S04]  /*0c90*/  @P0 LDG.E R24, desc[UR10][R6.64+0x134] ;  /* 0x0001340a06180981 */ /* 0x000f28000c1e1900 */
[----:B------:R-:W4:Y:S04]  /*0ca0*/  @P0 LDG.E R17, desc[UR10][R6.64+0x130] ;  /* 0x0001300a06110981 */ /* 0x000f28000c1e1900 */
[----:B------:R-:W4:Y:S01]  /*0cb0*/  @P0 LDG.E R25, desc[UR10][R6.64+0x138] ;  /* 0x0001380a06190981 */ /* 0x000f22000c1e1900 */
[----:B------:R-:W-:Y:S01]  /*0cc0*/  UIADD3 UR4, UPT, UPT, UR4, 0x10, URZ ;  /* 0x0000001004047890 */ /* 0x000fe2000fffe0ff */
[----:B------:R-:W-:-:S03]  /*0cd0*/  @P4 LOP3.LUT R2, R2, R27, RZ, 0x3c, !PT ;  /* 0x0000001b02024212 */ /* 0x000fc600078e3cff */
[----:B------:R-:W-:Y:S01]  /*0ce0*/  UISETP.NE.AND UP0, UPT, UR4, 0x20, UPT ;  /* 0x000000200400788c */ /* 0x000fe2000bf05270 */
[----:B------:R-:W-:Y:S02]  /*0cf0*/  @P5 LOP3.LUT R5, R5, R16, RZ, 0x3c, !PT ;  /* 0x0000001005055212 */ /* 0x000fe400078e3cff */
[----:B------:R-:W-:Y:S02]  /*0d00*/  @P5 LOP3.LUT R2, R2, R19, RZ, 0x3c, !PT ;  /* 0x0000001302025212 */ /* 0x000fe400078e3cff */
[----:B------:R-:W-:Y:S02]  /*0d10*/  @P0 LOP3.LUT R0, R0, R29, RZ, 0x3c, !PT ;  /* 0x0000001d00000212 */ /* 0x000fe400078e3cff */
[----:B---3--:R-:W-:Y:S02]  /*0d20*/  @P6 LOP3.LUT R4, R4, R21, RZ, 0x3c, !PT ;  /* 0x0000001504046212 */ /* 0x008fe400078e3cff */
[----:B--2---:R-:W-:Y:S02]  /*0d30*/  @P6 LOP3.LUT R2, R2, R23, RZ, 0x3c, !PT ;  /* 0x0000001702026212 */ /* 0x004fe400078e3cff */
[----:B----4-:R-:W-:-:S02]  /*0d40*/  @P6 LOP3.LUT R5, R5, R18, RZ, 0x3c, !PT ;  /* 0x0000001205056212 */ /* 0x010fc400078e3cff */
[----:B------:R-:W-:-:S04]  /*0d50*/  @P5 LOP3.LUT R3, R3, R20, RZ, 0x3c, !PT ;  /* 0x0000001403035212 */ /* 0x000fc800078e3cff */
[----:B------:R-:W-:Y:S02]  /*0d60*/  @P6 LOP3.LUT R3, R3, R22, RZ, 0x3c, !PT ;  /* 0x0000001603036212 */ /* 0x000fe400078e3cff */
[----:B------:R-:W-:Y:S02]  /*0d70*/  @P0 LOP3.LUT R5, R5, R24, RZ, 0x3c, !PT ;  /* 0x0000001805050212 */ /* 0x000fe400078e3cff */
[----:B------:R-:W-:Y:S02]  /*0d80*/  @P0 LOP3.LUT R4, R4, R17, RZ, 0x3c, !PT ;  /* 0x0000001104040212 */ /* 0x000fe400078e3cff */
[----:B------:R-:W-:Y:S02]  /*0d90*/  @P0 LOP3.LUT R3, R3, R26, RZ, 0x3c, !PT ;  /* 0x0000001a03030212 */ /* 0x000fe400078e3cff */
[----:B------:R-:W-:Y:S01]  /*0da0*/  @P0 LOP3.LUT R2, R2, R25, RZ, 0x3c, !PT ;  /* 0x0000001902020212 */ /* 0x000fe200078e3cff */
[----:B------:R-:W-:Y:S06]  /*0db0*/  BRA.U UP0, `(.L_x_4) ;  /* 0xfffffff5004c7547 */ /* 0x000fec000b83ffff */
[----:B------:R-:W-:-:S05]  /*0dc0*/  VIADD R12, R12, 0x1 ;  /* 0x000000010c0c7836 */ /* 0x000fca0000000000 */
[----:B------:R-:W-:-:S13]  /*0dd0*/  ISETP.NE.AND P0, PT, R12, 0x5, PT ;  /* 0x000000050c00780c */ /* 0x000fda0003f05270 */
[----:B------:R-:W-:Y:S05]  /*0de0*/  @P0 BRA `(.L_x_5) ;  /* 0xfffffff400300947 */ /* 0x000fea000383ffff */
[----:B------:R-:W-:Y:S01]  /*0df0*/  LOP3.LUT R6, R13, 0x3, RZ, 0xc0, !PT ;  /* 0x000000030d067812 */ /* 0x000fe200078ec0ff */
[----:B------:R0:W-:Y:S03]  /*0e00*/  STL [R1+0x4], R0 ;  /* 0x0000040001007387 */ /* 0x0001e60000100800 */
[----:B------:R-:W-:Y:S01]  /*0e10*/  ISETP.NE.U32.AND P0, PT, R6, 0x1, PT ;  /* 0x000000010600780c */ /* 0x000fe20003f05070 */
[----:B------:R0:W-:Y:S03]  /*0e20*/  STL.64 [R1+0x8], R4 ;  /* 0x0000080401007387 */ /* 0x0001e60000100a00 */
[----:B------:R-:W-:Y:S01]  /*0e30*/  ISETP.NE.AND.EX P0, PT, RZ, RZ, PT, P0 ;  /* 0x000000ffff00720c */ /* 0x000fe20003f05300 */
[----:B------:R0:W-:-:S12]  /*0e40*/  STL.64 [R1+0x10], R2 ;  /* 0x0000100201007387 */ /* 0x0001d80000100a00 */
[----:B0-----:R-:W-:Y:S05]  /*0e50*/  @!P0 BRA `(.L_x_3) ;  /* 0x0000001800088947 */ /* 0x001fea0003800000 */
[----:B------:R-:W-:Y:S01]  /*0e60*/  UMOV UR4, URZ ;  /* 0x000000ff00047c82 */ /* 0x000fe20008000000 */
[----:B------:R-:W-:Y:S01]  /*0e70*/  UMOV UR5, URZ ;  /* 0x000000ff00057c82 */ /* 0x000fe20008000000 */
[----:B------:R-:W-:Y:S02]  /*0e80*/  IMAD.MOV.U32 R0, RZ, RZ, RZ ;  /* 0x000000ffff007224 */ /* 0x000fe400078e00ff */
[----:B------:R-:W-:Y:S02]  /*0e90*/  IMAD.MOV.U32 R12, RZ, RZ, RZ ;  /* 0x000000ffff0c7224 */ /* 0x000fe400078e00ff */
[----:B------:R-:W-:Y:S02]  /*0ea0*/  IMAD.U32 R3, RZ, RZ, UR4 ;  /* 0x00000004ff037e24 */ /* 0x000fe4000f8e00ff */
[----:B------:R-:W-:Y:S02]  /*0eb0*/  IMAD.U32 R2, RZ, RZ, UR5 ;  /* 0x00000005ff027e24 */ /* 0x000fe4000f8e00ff */
[----:B------:R-:W-:-:S02]  /*0ec0*/  IMAD.U32 R5, RZ, RZ, UR4 ;  /* 0x00000004ff057e24 */ /* 0x000fc4000f8e00ff */
[----:B------:R-:W-:-:S07]  /*0ed0*/  IMAD.U32 R4, RZ, RZ, UR5 ;  /* 0x00000005ff047e24 */ /* 0x000fce000f8e00ff */
.L_x_7:
[----:B------:R-:W-:-:S06]  /*0ee0*/  IMAD R14, R12, 0x4, R1 ;  /* 0x000000040c0e7824 */ /* 0x000fcc00078e0201 */
[----:B------:R-:W5:Y:S01]  /*0ef0*/  LDL R14, [R14+0x4] ;  /* 0x000004000e0e7983 */ /* 0x000f620000100800 */
[----:B------:R-:W-:Y:S01]  /*0f00*/  IMAD.SHL.U32 R15, R12, 0x20, RZ ;  /* 0x000000200c0f7824 */ /* 0x000fe200078e00ff */
[----:B------:R-:W-:-:S06]  /*0f10*/  UMOV UR4, URZ ;  /* 0x000000ff00047c82 */ /* 0x000fcc0008000000 */
.L_x_6:
        /* <DEDUP_REMOVED lines=182> */
[----:B0-----:R-:W-:Y:S05]  /*1a80*/  @P0 BRA `(.L_x_3) ;  /* 0x0000000800fc0947 */ /* 0x001fea0003800000 */
        /* <DEDUP_REMOVED lines=8> */
.L_x_9:
[----:B------:R-:W-:-:S06]  /*1b10*/  IMAD R14, R12, 0x4, R1 ;  /* 0x000000040c0e7824 */ /* 0x000fcc00078e0201 */
[----:B------:R-:W5:Y:S01]  /*1b20*/  LDL R14, [R14+0x4] ;  /* 0x000004000e0e7983 */ /* 0x000f620000100800 */
[----:B------:R-:W-:Y:S01]  /*1b30*/  IMAD.SHL.U32 R15, R12, 0x20, RZ ;  /* 0x000000200c0f7824 */ /* 0x000fe200078e00ff */
[----:B------:R-:W-:-:S06]  /*1b40*/  UMOV UR4, URZ ;  /* 0x000000ff00047c82 */ /* 0x000fcc0008000000 */
.L_x_8:
        /* <DEDUP_REMOVED lines=176> */
[----:B------:R0:W-:Y:S04]  /*2650*/  STL [R1+0x4], R0 ;  /* 0x0000040001007387 */ /* 0x0001e80000100800 */
[----:B------:R0:W-:Y:S04]  /*2660*/  STL.64 [R1+0x8], R4 ;  /* 0x0000080401007387 */ /* 0x0001e80000100a00 */
[----:B------:R0:W-:Y:S02]  /*2670*/  STL.64 [R1+0x10], R2 ;  /* 0x0000100201007387 */ /* 0x0001e40000100a00 */
.L_x_3:
[----:B------:R-:W-:Y:S05]  /*2680*/  BSYNC.RECONVERGENT B1 ;  /* 0x0000000000017941 */ /* 0x000fea0003800200 */
.L_x_2:
[----:B------:R-:W-:Y:S01]  /*2690*/  ISETP.GT.U32.AND P0, PT, R13, 0x3, PT ;  /* 0x000000030d00780c */ /* 0x000fe20003f04070 */
[----:B------:R-:W-:Y:S01]  /*26a0*/  VIADD R11, R11, 0x1 ;  /* 0x000000010b0b7836 */ /* 0x000fe20000000000 */
[--C-:B------:R-:W-:Y:S02]  /*26b0*/  SHF.R.U64 R13, R13, 0x2, R10.reuse ;  /* 0x000000020d0d7819 */ /* 0x100fe4000000120a */
[----:B------:R-:W-:Y:S02]  /*26c0*/  ISETP.GT.U32.AND.EX P0, PT, R10, RZ, PT, P0 ;  /* 0x000000ff0a00720c */ /* 0x000fe40003f04100 */
[----:B------:R-:W-:-:S11]  /*26d0*/  SHF.R.U32.HI R10, RZ, 0x2, R10 ;  /* 0x00000002ff0a7819 */ /* 0x000fd6000001160a */
[----:B------:R-:W-:Y:S05]  /*26e0*/  @P0 BRA `(.L_x_10) ;  /* 0xffffffd800c40947 */ /* 0x000fea000383ffff */
.L_x_1:
[----:B------:R-:W-:Y:S05]  /*26f0*/  BSYNC.RECONVERGENT B0 ;  /* 0x0000000000007941 */ /* 0x000fea0003800200 */
.L_x_0:
[----:B------:R-:W1:Y:S02]  /*2700*/  LDCU.64 UR12, c[0x0][0x390] ;  /* 0x00007200ff0c77ac */ /* 0x000e640008000a00 */
[----:B-1----:R-:W-:-:S04]  /*2710*/  ISETP.NE.U32.AND P0, PT, RZ, UR12, PT ;  /* 0x0000000cff007c0c */ /* 0x002fc8000bf05070 */
[----:B------:R-:W-:-:S13]  /*2720*/  ISETP.NE.AND.EX P0, PT, RZ, UR13, PT, P0 ;  /* 0x0000000dff007c0c */ /* 0x000fda000bf05300 */
[----:B------:R-:W-:Y:S05]  /*2730*/  @!P0 EXIT ;  /* 0x000000000000894d */ /* 0x000fea0003800000 */
[----:B------:R-:W-:Y:S01]  /*2740*/  UISETP.GE.U32.AND UP0, UPT, UR12, 0x4, UPT ;  /* 0x000000040c00788c */ /* 0x000fe2000bf06070 */
[----:B------:R-:W-:Y:S01]  /*2750*/  IMAD.MOV.U32 R12, RZ, RZ, 0x5cb04c0 ;  /* 0x05cb04c0ff0c7424 */ /* 0x000fe200078e00ff */
[----:B------:R-:W-:Y:S02]  /*2760*/  ULOP3.LUT UR9, UR12, 0x3, URZ, 0xc0, !UPT ;  /* 0x000000030c097892 */ /* 0x000fe4000f8ec0ff */
[----:B------:R-:W-:Y:S01]  /*2770*/  UISETP.GE.U32.AND.EX UP0, UPT, UR13, URZ, UPT, UP0 ;  /* 0x000000ff0d00728c */ /* 0x000fe2000bf06100 */
[----:B------:R-:W-:-:S08]  /*2780*/  UMOV UR4, URZ ;  /* 0x000000ff00047c82 */ /* 0x000fd00008000000 */
[----:B------:R-:W-:Y:S05]  /*2790*/  BRA.U !UP0, `(.L_x_11) ;  /* 0x0000000d082c7547 */ /* 0x000fea000b800000 */
[----:B------:R-:W-:Y:S01]  /*27a0*/  IMAD.MOV.U32 R8, RZ, RZ, 0x5f742e8 ;  /* 0x05f742e8ff087424 */ /* 0x000fe200078e00ff */
[----:B------:R-:W1:Y:S01]  /*27b0*/  LDCU UR13, c[0x0][0x394] ;  /* 0x00007280ff0d77ac */ /* 0x000e620008000800 */
[----:B------:R-:W-:-:S12]  /*27c0*/  ULOP3.LUT UR12, UR12, 0xfffffffc, URZ, 0xc0, !UPT ;  /* 0xfffffffc0c0c7892 */ /* 0x000fd8000f8ec0ff */
.L_x_20:
[----:B--2---:R-:W-:Y:S01]  /*27d0*/  SHF.R.U32.HI R7, RZ, 0x2, R0 ;  /* 0x00000002ff077819 */ /* 0x004fe20000011600 */
[----:B------:R-:W2:Y:S01]  /*27e0*/  S2R R11, SR_LANEID ;  /* 0x00000000000b7919 */ /* 0x000ea20000000000 */
[----:B------:R-:W-:Y:S01]  /*27f0*/  SHF.R.U32.HI R9, RZ, 0x2, R4 ;  /* 0x00000002ff097819 */ /* 0x000fe20000011604 */
[----:B------:R-:W-:Y:S01]  /*2800*/  UIADD3 UR12, UP0, UPT, UR12, -0x4, URZ ;  /* 0xfffffffc0c0c7890 */ /* 0x000fe2000ff1e0ff */
[----:B------:R-:W-:Y:S01]  /*2810*/  LOP3.LUT R7, R7, R0, RZ, 0x3c, !PT ;  /* 0x0000000007077212 */ /* 0x000fe200078e3cff */
[----:B0-----:R-:W-:Y:S01]  /*2820*/  IMAD.SHL.U32 R0, R3, 0x10, RZ ;  /* 0x0000001003007824 */ /* 0x001fe200078e00ff */
[----:B------:R-:W-:Y:S01]  /*2830*/  LOP3.LUT R9, R9, R4, RZ, 0x3c, !PT ;  /* 0x0000000409097212 */ /* 0x000fe200078e3cff */
[----:B-1----:R-:W-:Y:S01]  /*2840*/  UIADD3.X UR13, UPT, UPT, UR13, -0x1, URZ, UP0, !UPT ;  /* 0xffffffff0d0d7890 */ /* 0x002fe200087fe4ff */
[----:B------:R-:W-:Y:S01]  /*2850*/  SHF.R.U32.HI R10, RZ, 0x2, R5 ;  /* 0x00000002ff0a7819 */ /* 0x000fe20000011605 */
[C---:B------:R-:W-:Y:S01]  /*2860*/  IMAD.SHL.U32 R6, R7.reuse, 0x2, RZ ;  /* 0x0000000207067824 */ /* 0x040fe200078e00ff */
[----:B------:R-:W-:Y:S01]  /*2870*/  SHF.R.U32.HI R16, RZ, 0x2, R3 ;  /* 0x00000002ff107819 */ /* 0x000fe20000011603 */
[----:B------:R-:W-:Y:S01]  /*2880*/  UISETP.NE.U32.AND UP0, UPT, UR12, URZ, UPT ;  /* 0x000000ff0c00728c */ /* 0x000fe2000bf05070 */
[----:B------:R-:W-:Y:S01]  /*2890*/  LOP3.LUT R10, R10, R5, RZ, 0x3c, !PT ;  /* 0x000000050a0a7212 */ /* 0x000fe200078e3cff */
[----:B------:R-:W-:Y:S01]  /*28a0*/  BSSY.RECONVERGENT B0, `(.L_x_12) ;  /* 0x0000039000007945 */ /* 0x000fe20003800200 */
[----:B------:R-:W-:Y:S01]  /*28b0*/  LOP3.LUT R0, R7, R6, R0, 0x96, !PT ;  /* 0x0000000607007212 */ /* 0x000fe200078e9600 */
[----:B------:R-:W-:Y:S01]  /*28c0*/  IMAD.SHL.U32 R6, R9, 0x2, RZ ;  /* 0x0000000209067824 */ /* 0x000fe200078e00ff */
[----:B------:R-:W-:Y:S01]  /*28d0*/  SHF.R.U32.HI R7, RZ, 0x2, R2 ;  /* 0x00000002ff077819 */ /* 0x000fe20000011602 */
[----:B------:R-:W-:Y:S01]  /*28e0*/  UISETP.NE.AND.EX UP0, UPT, UR13, URZ, UPT, UP0 ;  /* 0x000000ff0d00728c */ /* 0x000fe2000bf05300 */
[----:B------:R-:W-:-:S02]  /*28f0*/  LOP3.LUT R4, R0, R3, RZ, 0x3c, !PT ;  /* 0x0000000300047212 */ /* 0x000fc400078e3cff */
[----:B------:R-:W-:Y:S02]  /*2900*/  LOP3.LUT R16, R16, R3, RZ, 0x3c, !PT ;  /* 0x0000000310107212 */ /* 0x000fe400078e3cff */
[----:B------:R-:W-:Y:S01]  /*2910*/  SHF.R.U32.HI R3, RZ, 0x2, R4 ;  /* 0x00000002ff037819 */ /* 0x000fe20000011604 */
[----:B------:R-:W-:-:S03]  /*2920*/  IMAD.SHL.U32 R0, R4, 0x10, RZ ;  /* 0x0000001004007824 */ /* 0x000fc600078e00ff */
[----:B------:R-:W-:Y:S02]  /*2930*/  LOP3.LUT R3, R3, R4, RZ, 0x3c, !PT ;  /* 0x0000000403037212 */ /* 0x000fe400078e3cff */
[----:B------:R-:W-:Y:S01]  /*2940*/  LOP3.LUT R9, R9, R6, R0, 0x96, !PT ;  /* 0x0000000609097212 */ /* 0x000fe200078e9600 */
[----:B------:R-:W-:Y:S01]  /*2950*/  IMAD.SHL.U32 R0, R10, 0x2, RZ ;  /* 0x000000020a007824 */ /* 0x000fe200078e00ff */
[----:B------:R-:W-:Y:S01]  /*2960*/  LOP3.LUT R6, R7, R2, RZ, 0x3c, !PT ;  /* 0x0000000207067212 */ /* 0x000fe200078e3cff */
[----:B------:R-:W-:Y:S01]  /*2970*/  IMAD.SHL.U32 R18, R3, 0x2, RZ ;  /* 0x0000000203127824 */ /* 0x000fe200078e00ff */
[----:B------:R-:W-:Y:S01]  /*2980*/  LOP3.LUT R12, R9, R4, RZ, 0x3c, !PT ;  /* 0x00000004090c7212 */ /* 0x000fe200078e3cff */
[----:B------:R-:W-:Y:S02]  /*2990*/  VIADD R9, R8, 0xffd3c1d8 ;  /* 0xffd3c1d808097836 */ /* 0x000fe40000000000 */
[----:B------:R-:W-:Y:S02]  /*29a0*/  IMAD.SHL.U32 R14, R6, 0x2, RZ ;  /* 0x00000002060e7824 */ /* 0x000fe400078e00ff */
[----:B------:R-:W-:-:S05]  /*29b0*/  IMAD.SHL.U32 R5, R12, 0x10, RZ ;  /* 0x000000100c057824 */ /* 0x000fca00078e00ff */
[----:B------:R-:W-:Y:S01]  /*29c0*/  LOP3.LUT R7, R10, R0, R5, 0x96, !PT ;  /* 0x000000000a077212 */ /* 0x000fe200078e9605 */
[----:B------:R-:W-:Y:S01]  /*29d0*/  IMAD.MOV.U32 R10, RZ, RZ, 0x2f800000 ;  /* 0x2f800000ff0a7424 */ /* 0x000fe200078e00ff */
[----:B------:R-:W-:Y:S02]  /*29e0*/  IADD3 R5, PT, PT, R9, 0xb0f8a, R12 ;  /* 0x000b0f8a09057810 */ /* 0x000fe40007ffe00c */
[----:B------:R-:W-:Y:S02]  /*29f0*/  LOP3.LUT R2, R7, R12, RZ, 0x3c, !PT ;  /* 0x0000000c07027212 */ /* 0x000fe400078e3cff */
[----:B------:R-:W-:Y:S02]  /*2a00*/  IADD3 R0, PT, PT, R9, 0x587c5, R4 ;  /* 0x000587c509007810 */ /* 0x000fe40007ffe004 */
[----:B------:R-:W-:Y:S01]  /*2a10*/  I2FP.F32.U32 R7, R5 ;  /* 0x0000000500077245 */ /* 0x000fe20000201000 */
[----:B------:R-:W-:Y:S01]  /*2a20*/  IMAD.SHL.U32 R13, R2, 0x10, RZ ;  /* 0x00000010020d7824 */ /* 0x000fe200078e00ff */
[----:B------:R-:W-:-:S02]  /*2a30*/  I2FP.F32.U32 R5, R0 ;  /* 0x0000000000057245 */ /* 0x000fc40000201000 */
[----:B------:R-:W-:Y:S01]  /*2a40*/  IADD3 R4, PT, PT, R9, 0x10974f, R2 ;  /* 0x0010974f09047810 */ /* 0x000fe20007ffe002 */
[----:B------:R-:W-:Y:S01]  /*2a50*/  FFMA R7, R7, R10, 1.1641532182693481445e-10 ;  /* 0x2f00000007077423 */ /* 0x000fe2000000000a */
[----:B------:R-:W-:Y:S01]  /*2a60*/  LOP3.LUT R13, R6, R14, R13, 0x96, !PT ;  /* 0x0000000e060d7212 */ /* 0x000fe200078e960d */
[----:B------:R-:W-:Y:S02]  /*2a70*/  FFMA R5, R5, R10, 1.1641532182693481445e-10 ;  /* 0x2f00000005057423 */ /* 0x000fe4000000000a */
[----:B------:R-:W-:Y:S01]  /*2a80*/  FMUL R14, R7, R7 ;  /* 0x00000007070e7220 */ /* 0x000fe20000400000 */
[----:B------:R-:W-:Y:S01]  /*2a90*/  LOP3.LUT R0, R13, R2, RZ, 0x3c, !PT ;  /* 0x000000020d007212 */ /* 0x000fe200078e3cff */
[----:B------:R-:W0:Y:S01]  /*2aa0*/  LDC.64 R6, c[0x0][0x388] ;  /* 0x0000e200ff067b82 */ /* 0x000e220000000a00 */
[----:B------:R-:W-:Y:S02]  /*2ab0*/  IMAD.SHL.U32 R13, R16, 0x2, RZ ;  /* 0x00000002100d7824 */ /* 0x000fe400078e00ff */
[----:B------:R-:W-:Y:S01]  /*2ac0*/  FFMA R14, R5, R5, R14 ;  /* 0x00000005050e7223 */ /* 0x000fe2000000000e */
[----:B------:R-:W-:-:S04]  /*2ad0*/  IMAD.SHL.U32 R5, R0, 0x10, RZ ;  /* 0x0000001000057824 */ /* 0x000fc800078e00ff */
[----:B------:R-:W-:Y:S02]  /*2ae0*/  FSETP.GTU.AND P0, PT, R14, 1, PT ;  /* 0x3f8000000e00780b */ /* 0x000fe40003f0c000 */
[----:B------:R-:W-:Y:S02]  /*2af0*/  LOP3.LUT R15, R16, R13, R5, 0x96, !PT ;  /* 0x0000000d100f7212 */ /* 0x000fe400078e9605 */
[----:B------:R-:W-:Y:S02]  /*2b00*/  I2FP.F32.U32 R5, R4 ;  /* 0x0000000400057245 */ /* 0x000fe40000201000 */
[----:B------:R-:W-:-:S03]  /*2b10*/  IADD3 R4, PT, PT, R9, 0x161f14, R0 ;  /* 0x00161f1409047810 */ /* 0x000fc60007ffe000 */
[----:B------:R-:W-:Y:S01]  /*2b20*/  FFMA R5, R5, R10, 1.1641532182693481445e-10 ;  /* 0x2f00000005057423 */ /* 0x000fe2000000000a */
[----:B------:R-:W-:Y:S02]  /*2b30*/  I2FP.F32.U32 R13, R4 ;  /* 0x00000004000d7245 */ /* 0x000fe40000201000 */
[----:B------:R-:W-:Y:S01]  /*2b40*/  LOP3.LUT R4, R15, R0, RZ, 0x3c, !PT ;  /* 0x000000000f047212 */ /* 0x000fe200078e3cff */
[----:B--2---:R-:W-:Y:S06]  /*2b50*/  @P0 BRA `(.L_x_13) ;  /* 0x0000000000340947 */ /* 0x004fec0003800000 */
[----:B------:R-:W1:Y:S01]  /*2b60*/  S2R R16, SR_LANEID ;  /* 0x0000000000107919 */ /* 0x000e620000000000 */
[----:B------:R-:W2:Y:S01]  /*2b70*/  LDC.64 R14, c[0x0][0x380] ;  /* 0x0000e000ff0e7b82 */ /* 0x000ea20000000a00 */
[----:B------:R-:W-:Y:S02]  /*2b80*/  VOTEU.ANY UR5, UPT, PT ;  /* 0x0000000000057886 */ /* 0x000fe400038e0100 */
[----:B------:R-:W-:Y:S02]  /*2b90*/  UPOPC UR6, UR5 ;  /* 0x00000005000672bf */ /* 0x000fe40008000000 */
[----:B------:R-:W-:Y:S02]  /*2ba0*/  UFLO.U32 UR8, UR5 ;  /* 0x00000005000872bd */ /* 0x000fe400080e0000 */
[----:B------:R-:W-:Y:S01]  /*2bb0*/  UIMAD.WIDE.U32 UR6, UR6, 0x1, URZ ;  /* 0x00000001060678a5 */ /* 0x000fe2000f8e00ff */
[----:B------:R-:W-:-:S03]  /*2bc0*/  UMOV UR5, URZ ;  /* 0x000000ff00057c82 */ /* 0x000fc60008000000 */
[----:B------:R-:W-:Y:S02]  /*2bd0*/  UIADD3 UR5, UPT, UPT, UR7, UR5, URZ ;  /* 0x0000000507057290 */ /* 0x000fe4000fffe0ff */
[----:B------:R-:W-:-:S04]  /*2be0*/  IMAD.U32 R17, RZ, RZ, UR7 ;  /* 0x00000007ff117e24 */ /* 0x000fc8000f8e00ff */
[----:B------:R-:W-:Y:S01]  /*2bf0*/  IMAD.U32 R17, RZ, RZ, UR5 ;  /* 0x00000005ff117e24 */ /* 0x000fe2000f8e00ff */
[----:B-1----:R-:W-:Y:S01]  /*2c00*/  ISETP.EQ.U32.AND P0, PT, R16, UR8, PT ;  /* 0x0000000810007c0c */ /* 0x002fe2000bf02070 */
[----:B------:R-:W-:-:S12]  /*2c10*/  IMAD.U32 R16, RZ, RZ, UR6 ;  /* 0x00000006ff107e24 */ /* 0x000fd8000f8e00ff */
[----:B--2---:R1:W-:Y:S02]  /*2c20*/  @P0 REDG.E.ADD.64.STRONG.GPU desc[UR10][R14.64], R16 ;  /* 0x000000100e00098e */ /* 0x0043e4000c12e50a */
.L_x_13:
[----:B------:R-:W-:Y:S05]  /*2c30*/  BSYNC.RECONVERGENT B0 ;  /* 0x0000000000007941 */ /* 0x000fea0003800200 */
.L_x_12:
[----:B------:R-:W-:Y:S01]  /*2c40*/  FFMA R13, R13, R10, 1.1641532182693481445e-10 ;  /* 0x2f0000000d0d7423 */ /* 0x000fe2000000000a */
[----:B------:R-:W-:Y:S01]  /*2c50*/  VOTEU.ANY UR5, UPT, PT ;  /* 0x0000000000057886 */ /* 0x000fe200038e0100 */
[----:B-1----:R-:W-:Y:S01]  /*2c60*/  IMAD.SHL.U32 R16, R4, 0x10, RZ ;  /* 0x0000001004107824 */ /* 0x002fe200078e00ff */
[----:B------:R-:W-:Y:S01]  /*2c70*/  UPOPC UR6, UR5 ;  /* 0x00000005000672bf */ /* 0x000fe20008000000 */
[----:B------:R-:W-:Y:S01]  /*2c80*/  FMUL R14, R13, R13 ;  /* 0x0000000d0d0e7220 */ /* 0x000fe20000400000 */
[----:B------:R-:W-:Y:S02]  /*2c90*/  UFLO.U32 UR8, UR5 ;  /* 0x00000005000872bd */ /* 0x000fe400080e0000 */
[----:B------:R-:W-:Y:S01]  /*2ca0*/  UIMAD.WIDE.U32 UR6, UR6, 0x1, URZ ;  /* 0x00000001060678a5 */ /* 0x000fe2000f8e00ff */
[----:B------:R-:W-:Y:S01]  /*2cb0*/  FFMA R14, R5, R5, R14 ;  /* 0x00000005050e7223 */ /* 0x000fe2000000000e */
[----:B------:R-:W-:Y:S01]  /*2cc0*/  LOP3.LUT R3, R3, R18, R16, 0x96, !PT ;  /* 0x0000001203037212 */ /* 0x000fe200078e9610 */
[----:B------:R-:W-:Y:S01]  /*2cd0*/  UMOV UR5, URZ ;  /* 0x000000ff00057c82 */ /* 0x000fe20008000000 */
[----:B------:R-:W-:Y:S01]  /*2ce0*/  ISETP.EQ.U32.AND P1, PT, R11, UR8, PT ;  /* 0x000000080b007c0c */ /* 0x000fe2000bf22070 */
[----:B------:R-:W-:Y:S01]  /*2cf0*/  UIADD3 UR5, UPT, UPT, UR7, UR5, URZ ;  /* 0x0000000507057290 */ /* 0x000fe2000fffe0ff */
[----:B------:R-:W-:Y:S01]  /*2d00*/  FSETP.GTU.AND P0, PT, R14, 1, PT ;  /* 0x3f8000000e00780b */ /* 0x000fe20003f0c000 */
[----:B------:R-:W-:Y:S01]  /*2d10*/  IMAD.U32 R15, RZ, RZ, UR7 ;  /* 0x00000007ff0f7e24 */ /* 0x000fe2000f8e00ff */
[----:B------:R-:W-:Y:S01]  /*2d20*/  LOP3.LUT R5, R3, R4, RZ, 0x3c, !PT ;  /* 0x0000000403057212 */ /* 0x000fe200078e3cff */
[----:B------:R-:W-:Y:S01]  /*2d30*/  IMAD.U32 R14, RZ, RZ, UR6 ;  /* 0x00000006ff0e7e24 */ /* 0x000fe2000f8e00ff */
[C---:B------:R-:W-:Y:S01]  /*2d40*/  IADD3 R3, PT, PT, R9.reuse, 0x1ba6d9, R4 ;  /* 0x001ba6d909037810 */ /* 0x040fe20007ffe004 */
[----:B------:R-:W-:Y:S01]  /*2d50*/  IMAD.U32 R15, RZ, RZ, UR5 ;  /* 0x00000005ff0f7e24 */ /* 0x000fe2000f8e00ff */
[----:B------:R-:W-:Y:S01]  /*2d60*/  IADD3 R13, PT, PT, R9, 0x212e9e, R5 ;  /* 0x00212e9e090d7810 */ /* 0x000fe20007ffe005 */
[----:B------:R-:W-:Y:S01]  /*2d70*/  BSSY.RECONVERGENT B0, `(.L_x_14) ;  /* 0x0000012000007945 */ /* 0x000fe20003800200 */
[----:B------:R-:W-:-:S02]  /*2d80*/  I2FP.F32.U32 R3, R3 ;  /* 0x0000000300037245 */ /* 0x000fc40000201000 */
[----:B------:R-:W-:Y:S01]  /*2d90*/  I2FP.F32.U32 R13, R13 ;  /* 0x0000000d000d7245 */ /* 0x000fe20000201000 */
[----:B0-----:R0:W-:Y:S04]  /*2da0*/  @P1 REDG.E.ADD.64.STRONG.GPU desc[UR10][R6.64], R14 ;  /* 0x0000000e0600198e */ /* 0x0011e8000c12e50a */
[----:B------:R-:W-:Y:S01]  /*2db0*/  FFMA R13, R13, R10, 1.1641532182693481445e-10 ;  /* 0x2f0000000d0d7423 */ /* 0x000fe2000000000a */
[----:B------:R-:W-:Y:S06]  /*2dc0*/  @P0 BRA `(.L_x_15) ;  /* 0x0000000000300947 */ /* 0x000fec0003800000 */
[----:B------:R-:W1:Y:S01]  /*2dd0*/  LDC.64 R16, c[0x0][0x380] ;  /* 0x0000e000ff107b82 */ /* 0x000e620000000a00 */
[----:B------:R-:W-:Y:S02]  /*2de0*/  VOTEU.ANY UR5, UPT, PT ;  /* 0x0000000000057886 */ /* 0x000fe400038e0100 */
[----:B------:R-:W-:Y:S02]  /*2df0*/  UPOPC UR6, UR5 ;  /* 0x00000005000672bf */ /* 0x000fe40008000000 */
[----:B------:R-:W-:Y:S02]  /*2e00*/  UFLO.U32 UR8, UR5 ;  /* 0x00000005000872bd */ /* 0x000fe400080e0000 */
[----:B------:R-:W-:Y:S01]  /*2e10*/  UIMAD.WIDE.U32 UR6, UR6, 0x1, URZ ;  /* 0x00000001060678a5 */ /* 0x000fe2000f8e00ff */
[----:B------:R-:W-:-:S03]  /*2e20*/  UMOV UR5, URZ ;  /* 0x000000ff00057c82 */ /* 0x000fc60008000000 */
[----:B------:R-:W-:Y:S01]  /*2e30*/  ISETP.EQ.U32.AND P0, PT, R11, UR8, PT ;  /* 0x000000080b007c0c */ /* 0x000fe2000bf02070 */
[----:B------:R-:W-:Y:S02]  /*2e40*/  UIADD3 UR5, UPT, UPT, UR7, UR5, URZ ;  /* 0x0000000507057290 */ /* 0x000fe4000fffe0ff */
[----:B0-----:R-:W-:Y:S02]  /*2e50*/  IMAD.U32 R15, RZ, RZ, UR7 ;  /* 0x00000007ff0f7e24 */ /* 0x001fe4000f8e00ff */
[----:B------:R-:W-:Y:S02]  /*2e60*/  IMAD.U32 R14, RZ, RZ, UR6 ;  /* 0x00000006ff0e7e24 */ /* 0x000fe4000f8e00ff */
[----:B------:R-:W-:-:S06]  /*2e70*/  IMAD.U32 R15, RZ, RZ, UR5 ;  /* 0x00000005ff0f7e24 */ /* 0x000fcc000f8e00ff */
[----:B-1----:R1:W-:Y:S02]  /*2e80*/  @P0 REDG.E.ADD.64.STRONG.GPU desc[UR10][R16.64], R14 ;  /* 0x0000000e1000098e */ /* 0x0023e4000c12e50a */
.L_x_15:
[----:B------:R-:W-:Y:S05]  /*2e90*/  BSYNC.RECONVERGENT B0 ;  /* 0x0000000000007941 */ /* 0x000fea0003800200 */
.L_x_14:
[----:B------:R-:W-:Y:S01]  /*2ea0*/  VOTEU.ANY UR5, UPT, PT ;  /* 0x0000000000057886 */ /* 0x000fe200038e0100 */
[----:B------:R-:W-:Y:S01]  /*2eb0*/  FFMA R3, R3, R10, 1.1641532182693481445e-10 ;  /* 0x2f00000003037423 */ /* 0x000fe2000000000a */
[----:B01----:R-:W-:Y:S01]  /*2ec0*/  FMUL R14, R13, R13 ;  /* 0x0000000d0d0e7220 */ /* 0x003fe20000400000 */
[----:B------:R-:W-:Y:S02]  /*2ed0*/  UPOPC UR6, UR5 ;  /* 0x00000005000672bf */ /* 0x000fe40008000000 */
[----:B------:R-:W-:Y:S01]  /*2ee0*/  UFLO.U32 UR8, UR5 ;  /* 0x00000005000872bd */ /* 0x000fe200080e0000 */
[----:B------:R-:W-:Y:S01]  /*2ef0*/  FFMA R14, R3, R3, R14 ;  /* 0x00000003030e7223 */ /* 0x000fe2000000000e */
[----:B------:R-:W-:Y:S01]  /*2f00*/  UIMAD.WIDE.U32 UR6, UR6, 0x1, URZ ;  /* 0x00000001060678a5 */ /* 0x000fe2000f8e00ff */
[----:B------:R-:W-:-:S03]  /*2f10*/  UMOV UR5, URZ ;  /* 0x000000ff00057c82 */ /* 0x000fc60008000000 */
[----:B------:R-:W-:Y:S01]  /*2f20*/  ISETP.EQ.U32.AND P1, PT, R11, UR8, PT ;  /* 0x000000080b007c0c */ /* 0x000fe2000bf22070 */
[----:B------:R-:W-:Y:S01]  /*2f30*/  UIADD3 UR5, UPT, UPT, UR7, UR5, URZ ;  /* 0x0000000507057290 */ /* 0x000fe2000fffe0ff */
[----:B------:R-:W-:Y:S01]  /*2f40*/  FSETP.GTU.AND P0, PT, R14, 1, PT ;  /* 0x3f8000000e00780b */ /* 0x000fe20003f0c000 */
[----:B------:R-:W-:Y:S02]  /*2f50*/  IMAD.U32 R15, RZ, RZ, UR7 ;  /* 0x00000007ff0f7e24 */ /* 0x000fe4000f8e00ff */
[----:B------:R-:W-:Y:S02]  /*2f60*/  IMAD.U32 R14, RZ, RZ, UR6 ;  /* 0x00000006ff0e7e24 */ /* 0x000fe4000f8e00ff */
[----:B------:R-:W-:Y:S01]  /*2f70*/  IMAD.U32 R15, RZ, RZ, UR5 ;  /* 0x00000005ff0f7e24 */ /* 0x000fe2000f8e00ff */
[----:B------:R-:W-:Y:S05]  /*2f80*/  BSSY.RECONVERGENT B0, `(.L_x_16) ;  /* 0x000000f000007945 */ /* 0x000fea0003800200 */
[----:B------:R0:W-:Y:S02]  /*2f90*/  @P1 REDG.E.ADD.64.STRONG.GPU desc[UR10][R6.64], R14 ;  /* 0x0000000e0600198e */ /* 0x0001e4000c12e50a */
[----:B------:R-:W-:Y:S05]  /*2fa0*/  @P0 BRA `(.L_x_17) ;  /* 0x0000000000300947 */ /* 0x000fea0003800000 */
        /* <DEDUP_REMOVED lines=12> */
.L_x_17:
[----:B------:R-:W-:Y:S05]  /*3070*/  BSYNC.RECONVERGENT B0 ;  /* 0x0000000000007941 */ /* 0x000fea0003800200 */
.L_x_16:
[----:B------:R-:W-:Y:S01]  /*3080*/  SHF.R.U32.HI R3, RZ, 0x2, R12 ;  /* 0x00000002ff037819 */ /* 0x000fe2000001160c */
[----:B------:R-:W-:Y:S01]  /*3090*/  VOTEU.ANY UR5, UPT, PT ;  /* 0x0000000000057886 */ /* 0x000fe200038e0100 */
[----:B-1----:R-:W-:Y:S01]  /*30a0*/  SHF.R.U32.HI R17, RZ, 0x2, R2 ;  /* 0x00000002ff117819 */ /* 0x002fe20000011602 */
[----:B------:R-:W-:Y:S01]  /*30b0*/  UPOPC UR6, UR5 ;  /* 0x00000005000672bf */ /* 0x000fe20008000000 */
[----:B------:R-:W-:Y:S01]  /*30c0*/  LOP3.LUT R3, R3, R12, RZ, 0x3c, !PT ;  /* 0x0000000c03037212 */ /* 0x000fe200078e3cff */
[----:B------:R-:W-:Y:S01]  /*30d0*/  IMAD.SHL.U32 R12, R5, 0x10, RZ ;  /* 0x00000010050c7824 */ /* 0x000fe200078e00ff */
[----:B------:R-:W-:Y:S01]  /*30e0*/  LOP3.LUT R17, R17, R2, RZ, 0x3c, !PT ;  /* 0x0000000211117212 */ /* 0x000fe200078e3cff */
[----:B------:R-:W-:Y:S02]  /*30f0*/  UFLO.U32 UR8, UR5 ;  /* 0x00000005000872bd */ /* 0x000fe400080e0000 */
[----:B------:R-:W-:Y:S01]  /*3100*/  IMAD.SHL.U32 R13, R3, 0x2, RZ ;  /* 0x00000002030d7824 */ /* 0x000fe200078e00ff */
[----:B------:R-:W-:Y:S01]  /*3110*/  UIMAD.WIDE.U32 UR6, UR6, 0x1, URZ ;  /* 0x00000001060678a5 */ /* 0x000fe2000f8e00ff */
[----:B------:R-:W-:-:S02]  /*3120*/  UMOV UR5, URZ ;  /* 0x000000ff00057c82 */ /* 0x000fc40008000000 */
[----:B------:R-:W-:Y:S01]  /*3130*/  ISETP.EQ.U32.AND P0, PT, R11, UR8, PT ;  /* 0x000000080b007c0c */ /* 0x000fe2000bf02070 */
[----:B------:R-:W-:Y:S01]  /*3140*/  UIADD3 UR5, UPT, UPT, UR7, UR5, URZ ;  /* 0x0000000507057290 */ /* 0x000fe2000fffe0ff */
[----:B------:R-:W-:Y:S01]  /*3150*/  LOP3.LUT R12, R3, R13, R12, 0x96, !PT ;  /* 0x0000000d030c7212 */ /* 0x000fe200078e960c */
[----:B0-----:R-:W-:Y:S02]  /*3160*/  IMAD.U32 R15, RZ, RZ, UR7 ;  /* 0x00000007ff0f7e24 */ /* 0x001fe4000f8e00ff */
[----:B------:R-:W-:Y:S01]  /*3170*/  IMAD.U32 R14, RZ, RZ, UR6 ;  /* 0x00000006ff0e7e24 */ /* 0x000fe2000f8e00ff */
[----:B------:R-:W-:Y:S01]  /*3180*/  LOP3.LUT R2, R12, R5, RZ, 0x3c, !PT ;  /* 0x000000050c027212 */ /* 0x000fe200078e3cff */
[----:B------:R-:W-:Y:S02]  /*3190*/  IMAD.SHL.U32 R3, R17, 0x2, RZ ;  /* 0x0000000211037824 */ /* 0x000fe400078e00ff */
[----:B------:R-:W-:Y:S02]  /*31a0*/  IMAD.U32 R15, RZ, RZ, UR5 ;  /* 0x00000005ff0f7e24 */ /* 0x000fe4000f8e00ff */
[----:B------:R-:W-:Y:S01]  /*31b0*/  IMAD.SHL.U32 R12, R2, 0x10, RZ ;  /* 0x00000010020c7824 */ /* 0x000fe200078e00ff */
[----:B------:R-:W-:-:S02]  /*31c0*/  IADD3 R9, PT, PT, R9, 0x26b663, R2 ;  /* 0x0026b66309097810 */ /* 0x000fc40007ffe002 */
[----:B------:R0:W-:Y:S01]  /*31d0*/  @P0 REDG.E.ADD.64.STRONG.GPU desc[UR10][R6.64], R14 ;  /* 0x0000000e0600098e */ /* 0x0001e2000c12e50a */
[----:B------:R-:W-:Y:S01]  /*31e0*/  BSSY.RECONVERGENT B0, `(.L_x_18) ;  /* 0x0000019000007945 */ /* 0x000fe20003800200 */
[----:B------:R-:W-:Y:S01]  /*31f0*/  LOP3.LUT R3, R17, R3, R12, 0x96, !PT ;  /* 0x0000000311037212 */ /* 0x000fe200078e960c */
[----:B------:R-:W-:Y:S01]  /*3200*/  IMAD.MOV.U32 R12, RZ, RZ, R8 ;  /* 0x000000ffff0c7224 */ /* 0x000fe200078e0008 */
[----:B------:R-:W-:Y:S02]  /*3210*/  I2FP.F32.U32 R9, R9 ;  /* 0x0000000900097245 */ /* 0x000fe40000201000 */
[----:B------:R-:W-:-:S03]  /*3220*/  LOP3.LUT R3, R3, R2, RZ, 0x3c, !PT ;  /* 0x0000000203037212 */ /* 0x000fc600078e3cff */
[----:B------:R-:W-:Y:S02]  /*3230*/  FFMA R9, R9, R10, 1.1641532182693481445e-10 ;  /* 0x2f00000009097423 */ /* 0x000fe4000000000a */
[----:B------:R-:W-:-:S05]  /*3240*/  IMAD.IADD R8, R12, 0x1, R3 ;  /* 0x000000010c087824 */ /* 0x000fca00078e0203 */
[----:B------:R-:W-:-:S05]  /*3250*/  I2FP.F32.U32 R13, R8 ;  /* 0x00000008000d7245 */ /* 0x000fca0000201000 */
[----:B------:R-:W-:-:S04]  /*3260*/  FFMA R13, R13, R10, 1.1641532182693481445e-10 ;  /* 0x2f0000000d0d7423 */ /* 0x000fc8000000000a */
[----:B------:R-:W-:-:S04]  /*3270*/  FMUL R8, R13, R13 ;  /* 0x0000000d0d087220 */ /* 0x000fc80000400000 */
[----:B------:R-:W-:-:S05]  /*3280*/  FFMA R8, R9, R9, R8 ;  /* 0x0000000909087223 */ /* 0x000fca0000000008 */
[----:B------:R-:W-:-:S13]  /*3290*/  FSETP.GTU.AND P0, PT, R8, 1, PT ;  /* 0x3f8000000800780b */ /* 0x000fda0003f0c000 */
[----:B0-----:R-:W-:Y:S05]  /*32a0*/  @P0 BRA `(.L_x_19) ;  /* 0x0000000000300947 */ /* 0x001fea0003800000 */
[----:B------:R-:W0:Y:S01]  /*32b0*/  LDC.64 R14, c[0x0][0x380] ;  /* 0x0000e000ff0e7b82 */ /* 0x000e220000000a00 */
[----:B------:R-:W-:Y:S02]  /*32c0*/  VOTEU.ANY UR5, UPT, PT ;  /* 0x0000000000057886 */ /* 0x000fe400038e0100 */
[----:B------:R-:W-:Y:S02]  /*32d0*/  UPOPC UR6, UR5 ;  /* 0x00000005000672bf */ /* 0x000fe40008000000 */
[----:B------:R-:W-:Y:S02]  /*32e0*/  UFLO.U32 UR8, UR5 ;  /* 0x00000005000872bd */ /* 0x000fe400080e0000 */
[----:B------:R-:W-:Y:S01]  /*32f0*/  UIMAD.WIDE.U32 UR6, UR6, 0x1, URZ ;  /* 0x00000001060678a5 */ /* 0x000fe2000f8e00ff */
[----:B------:R-:W-:-:S03]  /*3300*/  UMOV UR5, URZ ;  /* 0x000000ff00057c82 */ /* 0x000fc60008000000 */
[----:B------:R-:W-:Y:S01]  /*3310*/  ISETP.EQ.U32.AND P0, PT, R11, UR8, PT ;  /* 0x000000080b007c0c */ /* 0x000fe2000bf02070 */
[----:B------:R-:W-:Y:S02]  /*3320*/  UIADD3 UR5, UPT, UPT, UR7, UR5, URZ ;  /* 0x0000000507057290 */ /* 0x000fe4000fffe0ff */
[----:B------:R-:W-:Y:S02]  /*3330*/  IMAD.U32 R9, RZ, RZ, UR7 ;  /* 0x00000007ff097e24 */ /* 0x000fe4000f8e00ff */
[----:B------:R-:W-:Y:S02]  /*3340*/  IMAD.U32 R8, RZ, RZ, UR6 ;  /* 0x00000006ff087e24 */ /* 0x000fe4000f8e00ff */
[----:B------:R-:W-:-:S06]  /*3350*/  IMAD.U32 R9, RZ, RZ, UR5 ;  /* 0x00000005ff097e24 */ /* 0x000fcc000f8e00ff */
[----:B0-----:R0:W-:Y:S02]  /*3360*/  @P0 REDG.E.ADD.64.STRONG.GPU desc[UR10][R14.64], R8 ;  /* 0x000000080e00098e */ /* 0x0011e4000c12e50a */
.L_x_19:
[----:B------:R-:W-:Y:S05]  /*3370*/  BSYNC.RECONVERGENT B0 ;  /* 0x0000000000007941 */ /* 0x000fea0003800200 */
.L_x_18:
        /* <DEDUP_REMOVED lines=10> */
[----:B------:R2:W-:Y:S01]  /*3420*/  @P0 REDG.E.ADD.64.STRONG.GPU desc[UR10][R6.64], R10 ;  /* 0x0000000a0600098e */ /* 0x0005e2000c12e50a */
[----:B0-----:R-:W-:Y:S01]  /*3430*/  VIADD R8, R12, 0x2c3e28 ;  /* 0x002c3e280c087836 */ /* 0x001fe20000000000 */
[----:B------:R-:W-:Y:S06]  /*3440*/  BRA.U UP0, `(.L_x_20) ;  /* 0xfffffff100e07547 */ /* 0x000fec000b83ffff */
.L_x_11:
[----:B------:R-:W-:-:S04]  /*3450*/  ISETP.NE.U32.AND P0, PT, RZ, UR9, PT ;  /* 0x00000009ff007c0c */ /* 0x000fc8000bf05070 */
[----:B------:R-:W-:-:S13]  /*3460*/  ISETP.NE.AND.EX P0, PT, RZ, UR4, PT, P0 ;  /* 0x00000004ff007c0c */ /* 0x000fda000bf05300 */
[----:B------:R-:W-:Y:S05]  /*3470*/  @!P0 EXIT ;  /* 0x000000000000894d */ /* 0x000fea0003800000 */
[----:B--2---:R-:W1:Y:S01]  /*3480*/  LDC.64 R6, c[0x0][0x388] ;  /* 0x0000e200ff067b82 */ /* 0x004e620000000a00 */
[----:B------:R-:W-:-:S07]  /*3490*/  VIADD R9, R12, 0xb0f8a ;  /* 0x000b0f8a0c097836 */ /* 0x000fce0000000000 */
.L_x_23:
[----:B------:R-:W-:Y:S01]  /*34a0*/  SHF.R.U32.HI R11, RZ, 0x2, R0 ;  /* 0x00000002ff0b7819 */ /* 0x000fe20000011600 */
[----:B--2---:R-:W2:Y:S01]  /*34b0*/  S2R R16, SR_LANEID ;  /* 0x0000000000107919 */ /* 0x004ea20000000000 */
[----:B------:R-:W-:Y:S01]  /*34c0*/  SHF.R.U32.HI R13, RZ, 0x2, R4 ;  /* 0x00000002ff0d7819 */ /* 0x000fe20000011604 */
[----:B------:R-:W-:Y:S01]  /*34d0*/  UIADD3 UR9, UP0, UPT, UR9, -0x1, URZ ;  /* 0xffffffff09097890 */ /* 0x000fe2000ff1e0ff */
[----:B------:R-:W-:Y:S01]  /*34e0*/  LOP3.LUT R11, R11, R0, RZ, 0x3c, !PT ;  /* 0x000000000b0b7212 */ /* 0x000fe200078e3cff */
[----:B0-----:R-:W-:Y:S01]  /*34f0*/  IMAD.SHL.U32 R0, R3, 0x10, RZ ;  /* 0x0000001003007824 */ /* 0x001fe200078e00ff */
[----:B------:R-:W-:Y:S01]  /*3500*/  LOP3.LUT R13, R13, R4, RZ, 0x3c, !PT ;  /* 0x000000040d0d7212 */ /* 0x000fe200078e3cff */
[----:B------:R-:W-:Y:S01]  /*3510*/  UIADD3.X UR4, UPT, UPT, UR4, -0x1, URZ, UP0, !UPT ;  /* 0xffffffff04047890 */ /* 0x000fe200087fe4ff */
[----:B------:R-:W-:Y:S01]  /*3520*/  BSSY.RECONVERGENT B0, `(.L_x_21) ;  /* 0x0000023000007945 */ /* 0x000fe20003800200 */
[----:B------:R-:W-:Y:S01]  /*3530*/  IMAD.SHL.U32 R8, R11, 0x2, RZ ;  /* 0x000000020b087824 */ /* 0x000fe200078e00ff */
[----:B------:R-:W-:-:S04]  /*3540*/  UISETP.NE.U32.AND UP0, UPT, UR9, URZ, UPT ;  /* 0x000000ff0900728c */ /* 0x000fc8000bf05070 */
[----:B------:R-:W-:Y:S01]  /*3550*/  LOP3.LUT R0, R11, R8, R0, 0x96, !PT ;  /* 0x000000080b007212 */ /* 0x000fe200078e9600 */
[----:B------:R-:W-:Y:S01]  /*3560*/  IMAD.MOV.U32 R8, RZ, RZ, R2 ;  /* 0x000000ffff087224 */ /* 0x000fe200078e0002 */
[----:B------:R-:W-:Y:S01]  /*3570*/  UISETP.NE.AND.EX UP0, UPT, UR4, URZ, UPT, UP0 ;  /* 0x000000ff0400728c */ /* 0x000fe2000bf05300 */
[----:B------:R-:W-:Y:S01]  /*3580*/  IMAD.SHL.U32 R11, R13, 0x2, RZ ;  /* 0x000000020d0b7824 */ /* 0x000fe200078e00ff */
[----:B------:R-:W-:-:S05]  /*3590*/  LOP3.LUT R2, R0, R3, RZ, 0x3c, !PT ;  /* 0x0000000300027212 */ /* 0x000fca00078e3cff */
[----:B------:R-:W-:-:S05]  /*35a0*/  IMAD.SHL.U32 R0, R2, 0x10, RZ ;  /* 0x0000001002007824 */ /* 0x000fca00078e00ff */
[----:B------:R-:W-:Y:S02]  /*35b0*/  LOP3.LUT R11, R13, R11, R0, 0x96, !PT ;  /* 0x0000000b0d0b7212 */ /* 0x000fe400078e9600 */
[----:B------:R-:W-:Y:S02]  /*35c0*/  IADD3 R0, PT, PT, R9, -0x587c5, R2 ;  /* 0xfffa783b09007810 */ /* 0x000fe40007ffe002 */
[----:B------:R-:W-:Y:S01]  /*35d0*/  LOP3.LUT R10, R11, R2, RZ, 0x3c, !PT ;  /* 0x000000020b0a7212 */ /* 0x000fe200078e3cff */
[----:B------:R-:W-:Y:S01]  /*35e0*/  IMAD.MOV.U32 R11, RZ, RZ, 0x2f800000 ;  /* 0x2f800000ff0b7424 */ /* 0x000fe200078e00ff */
[----:B------:R-:W-:-:S03]  /*35f0*/  I2FP.F32.U32 R0, R0 ;  /* 0x0000000000007245 */ /* 0x000fc60000201000 */
[----:B------:R-:W-:Y:S02]  /*3600*/  IMAD.IADD R4, R10, 0x1, R9 ;  /* 0x000000010a047824 */ /* 0x000fe400078e0209 */
[----:B------:R-:W-:-:S03]  /*3610*/  FFMA R0, R0, R11, 1.1641532182693481445e-10 ;  /* 0x2f00000000007423 */ /* 0x000fc6000000000b */
[----:B------:R-:W-:-:S05]  /*3620*/  I2FP.F32.U32 R4, R4 ;  /* 0x0000000400047245 */ /* 0x000fca0000201000 */
[----:B------:R-:W-:-:S04]  /*3630*/  FFMA R4, R4, R11, 1.1641532182693481445e-10 ;  /* 0x2f00000004047423 */ /* 0x000fc8000000000b */
[----:B------:R-:W-:-:S04]  /*3640*/  FMUL R11, R4, R4 ;  /* 0x00000004040b7220 */ /* 0x000fc80000400000 */
[----:B------:R-:W-:-:S05]  /*3650*/  FFMA R11, R0, R0, R11 ;  /* 0x00000000000b7223 */ /* 0x000fca000000000b */
[----:B------:R-:W-:-:S13]  /*3660*/  FSETP.GTU.AND P0, PT, R11, 1, PT ;  /* 0x3f8000000b00780b */ /* 0x000fda0003f0c000 */
[----:B--2---:R-:W-:Y:S05]  /*3670*/  @P0 BRA `(.L_x_22) ;  /* 0x0000000000340947 */ /* 0x004fea0003800000 */
[----:B------:R-:W0:Y:S01]  /*3680*/  S2R R0, SR_LANEID ;  /* 0x0000000000007919 */ /* 0x000e220000000000 */
[----:B------:R-:W2:Y:S01]  /*3690*/  LDC.64 R14, c[0x0][0x380] ;  /* 0x0000e000ff0e7b82 */ /* 0x000ea20000000a00 */
[----:B------:R-:W-:Y:S02]  /*36a0*/  VOTEU.ANY UR5, UPT, PT ;  /* 0x0000000000057886 */ /* 0x000fe400038e0100 */
[----:B------:R-:W-:Y:S02]  /*36b0*/  UPOPC UR6, UR5 ;  /* 0x00000005000672bf */ /* 0x000fe40008000000 */
[----:B------:R-:W-:Y:S02]  /*36c0*/  UFLO.U32 UR8, UR5 ;  /* 0x00000005000872bd */ /* 0x000fe400080e0000 */
[----:B------:R-:W-:Y:S01]  /*36d0*/  UIMAD.WIDE.U32 UR6, UR6, 0x1, URZ ;  /* 0x00000001060678a5 */ /* 0x000fe2000f8e00ff */
[----:B------:R-:W-:-:S03]  /*36e0*/  UMOV UR5, URZ ;  /* 0x000000ff00057c82 */ /* 0x000fc60008000000 */
[----:B------:R-:W-:Y:S02]  /*36f0*/  UIADD3 UR5, UPT, UPT, UR7, UR5, URZ ;  /* 0x0000000507057290 */ /* 0x000fe4000fffe0ff */
[----:B------:R-:W-:Y:S02]  /*3700*/  IMAD.U32 R13, RZ, RZ, UR7 ;  /* 0x00000007ff0d7e24 */ /* 0x000fe4000f8e00ff */
[----:B------:R-:W-:Y:S02]  /*3710*/  IMAD.U32 R12, RZ, RZ, UR6 ;  /* 0x00000006ff0c7e24 */ /* 0x000fe4000f8e00ff */
[----:B------:R-:W-:Y:S01]  /*3720*/  IMAD.U32 R13, RZ, RZ, UR5 ;  /* 0x00000005ff0d7e24 */ /* 0x000fe2000f8e00ff */
[----:B0-----:R-:W-:-:S13]  /*3730*/  ISETP.EQ.U32.AND P0, PT, R0, UR8, PT ;  /* 0x0000000800007c0c */ /* 0x001fda000bf02070 */
[----:B--2---:R0:W-:Y:S02]  /*3740*/  @P0 REDG.E.ADD.64.STRONG.GPU desc[UR10][R14.64], R12 ;  /* 0x0000000c0e00098e */ /* 0x0041e4000c12e50a */
.L_x_22:
[----:B------:R-:W-:Y:S05]  /*3750*/  BSYNC.RECONVERGENT B0 ;  /* 0x0000000000007941 */ /* 0x000fea0003800200 */
.L_x_21:
        /* <DEDUP_REMOVED lines=10> */
[----:B-1----:R2:W-:Y:S01]  /*3800*/  @P0 REDG.E.ADD.64.STRONG.GPU desc[UR10][R6.64], R12 ;  /* 0x0000000c0600098e */ /* 0x0025e2000c12e50a */
[----:B------:R-:W-:Y:S02]  /*3810*/  IMAD.MOV.U32 R0, RZ, RZ, R5 ;  /* 0x000000ffff007224 */ /* 0x000fe400078e0005 */
[----:B------:R-:W-:Y:S02]  /*3820*/  IMAD.MOV.U32 R5, RZ, RZ, R3 ;  /* 0x000000ffff057224 */ /* 0x000fe400078e0003 */
[----:B------:R-:W-:Y:S02]  /*3830*/  IMAD.MOV.U32 R4, RZ, RZ, R8 ;  /* 0x000000ffff047224 */ /* 0x000fe400078e0008 */
[----:B------:R-:W-:Y:S02]  /*3840*/  IMAD.MOV.U32 R3, RZ, RZ, R10 ;  /* 0x000000ffff037224 */ /* 0x000fe400078e000a */
[----:B------:R-:W-:Y:S01]  /*3850*/  VIADD R9, R9, 0xb0f8a ;  /* 0x000b0f8a09097836 */ /* 0x000fe20000000000 */
[----:B------:R-:W-:Y:S06]  /*3860*/  BRA.U UP0, `(.L_x_23) ;  /* 0xfffffffd000c7547 */ /* 0x000fec000b83ffff */
[----:B------:R-:W-:Y:S05]  /*3870*/  EXIT ;  /* 0x000000000000794d */ /* 0x000fea0003800000 */
.L_x_24:
[----:B------:R-:W-:-:S00]  /*3880*/  BRA `(.L_x_24) ;  /* 0xfffffffc00fc7947 */ /* 0x000fc0000383ffff */
[----:B------:R-:W-:-:S00]  /*3890*/  NOP ;  /* 0x0000000000007918 */ /* 0x000fc00000000000 */
        /* <DEDUP_REMOVED lines=14> */
.L_x_25:


//--------------------- .nv.global.init           --------------------------
	.section	.nv.global.init,"aw",@progbits
	.align	4
.nv.global.init:
	.type		mrg32k3aM1SubSeq,@object
	.size		mrg32k3aM1SubSeq,(mrg32k3aM2SubSeq - mrg32k3aM1SubSeq)
mrg32k3aM1SubSeq:
        /*0000*/ 	.byte	0x0b, 0xcc, 0xee, 0x04, 0x73, 0x29, 0x8b, 0x6f, 0xf6, 0x53, 0x03, 0xf6, 0x23, 0xf6, 0xea, 0xda
        /* <DEDUP_REMOVED lines=125> */
	.type		mrg32k3aM2SubSeq,@object
	.size		mrg32k3aM2SubSeq,(mrg32k3aM1 - mrg32k3aM2SubSeq)
mrg32k3aM2SubSeq:
        /* <DEDUP_REMOVED lines=126> */
	.type		mrg32k3aM1,@object
	.size		mrg32k3aM1,(mrg32k3aM1Seq - mrg32k3aM1)
mrg32k3aM1:
        /* <DEDUP_REMOVED lines=144> */
	.type		mrg32k3aM1Seq,@object
	.size		mrg32k3aM1Seq,(mrg32k3aM2 - mrg32k3aM1Seq)
mrg32k3aM1Seq:
        /* <DEDUP_REMOVED lines=144> */
	.type		mrg32k3aM2,@object
	.size		mrg32k3aM2,(mrg32k3aM2Seq - mrg32k3aM2)
mrg32k3aM2:
        /* <DEDUP_REMOVED lines=144> */
	.type		mrg32k3aM2Seq,@object
	.size		mrg32k3aM2Seq,(precalc_xorwow_matrix - mrg32k3aM2Seq)
mrg32k3aM2Seq:
        /* <DEDUP_REMOVED lines=144> */
	.type		precalc_xorwow_matrix,@object
	.size		precalc_xorwow_matrix,(precalc_xorwow_offset_matrix - precalc_xorwow_matrix)
precalc_xorwow_matrix:
        /* <DEDUP_REMOVED lines=6400> */
	.type		precalc_xorwow_offset_matrix,@object
	.size		precalc_xorwow_offset_matrix,(.L_1 - precalc_xorwow_offset_matrix)
precalc_xorwow_offset_matrix:
        /* <DEDUP_REMOVED lines=6400> */
.L_1:


//--------------------- .nv.shared.reserved.0     --------------------------
	.section	.nv.shared.reserved.0,"aw",@nobits
	.weak		__nv_reservedSMEM_offset_0_alias
	.size		__nv_reservedSMEM_offset_0_alias, 0, 64
	.other		__nv_reservedSMEM_offset_0_alias,@"STO_CUDA_RESERVED_SHARED STV_DEFAULT"
__nv_reservedSMEM_offset_0_alias:
	.zero		0
	.zero		64


//--------------------- .nv.constant0._Z12sampleCirclePyS_y --------------------------
	.section	.nv.constant0._Z12sampleCirclePyS_y,"a",@progbits
	.sectionflags	@""
	.align	4
.nv.constant0._Z12sampleCirclePyS_y:
	.zero		920


//--------------------- SYMBOLS --------------------------

	.type		.nv.reservedSmem.offset0,@object
	.size		.nv.reservedSmem.offset0,0x4
